	.target	sm_100a

	.elftype	@"ET_EXEC"


//--------------------- .note.nv.tkinfo           --------------------------
	.section	.note.nv.tkinfo,"",@"SHT_NOTE"
	.sectionflags	@"SHF_NOTE_NV_TKINFO"
	.tkinfo
        /*0018*/ 	.word	0x00000002
        /*0030*/ 	.string	""
        /*0030*/ 	.string	"ptxas"
        /*0030*/ 	.string	"Cuda compilation tools, release 13.0, V13.0.88"
        /*0030*/ 	.string	"Build cuda_13.0.r13.0/compiler.36424714_0"
        /*0030*/ 	.string	"-arch sm_100a -m 64 "



//--------------------- .note.nv.cuinfo           --------------------------
	.section	.note.nv.cuinfo,"",@"SHT_NOTE"
	.sectionflags	@"SHF_NOTE_NV_CUINFO"
        /*0018*/ 	.short	0x0002
        /*001a*/ 	.short	0x0064
        /*001c*/ 	.short	0x0082
	.zero		2


//--------------------- .nv.info                  --------------------------
	.section	.nv.info,"",@"SHT_CUDA_INFO"
	.align	4


	//----- nvinfo : EIATTR_REGCOUNT
	.align		4
        /*0000*/ 	.byte	0x04, 0x2f
        /*0002*/ 	.short	(.L_20 - .L_19)
	.align		4
.L_19:
        /*0004*/ 	.word	index@(_ZN7cutlass13device_kernelINS_4gemm6kernel13GemmUniversalIN4cute5tupleIJiiiiEEENS1_10collective13CollectiveMmaINS1_35MainloopSm100TmaUmmaWarpSpecializedILi10ELi2ELi4ENS5_IJNS4_1CILi1EEENSA_ILi2EEESB_EEEEENS5_IJNSA_ILi64EEENSA_ILi256EEESF_EEEaNS5_IJlSB_lEEEaSI_NS4_8TiledMMAINS4_8MMA_AtomIJNS4_15SM100_MMA_S8_SSIaaiLi64ELi256ELNS4_4UMMA5MajorE0ELSN_0ELNSM_8SaturateE0EEEEEENS4_6LayoutINS5_IJSB_SB_SB_EEENS5_IJNSA_ILi0EEEST_ST_EEEEENS5_IJNS4_10UnderscoreESW_SW_EEEEENS4_23SM90_TMA_LOAD_MULTICASTENS4_14ComposedLayoutINS4_7SwizzleILi2ELi4ELi3EEENS4_18smem_ptr_flag_bitsILi8EEENSR_INS5_IJNSA_ILi8EEESF_EEENS5_IJSF_SB_EEEEEEEvNS4_8identityENS4_13SM90_TMA_LOADES19_vS1A_EENS_8epilogue10collective18CollectiveEpilogueINS1D_23Sm100TmaWarpSpecializedILi4ELi2ELi32ELb0ELb0EEEJSH_NS5_IJNSR_ISF_SB_EES1I_EEEaSI_aSI_NS1D_6fusion15FusionCallbacksIS1H_NS1K_17LinearCombinationIaiaiLNS_15FloatRoundStyleE2EEESH_S1J_JEEENS4_5SM1004TMEM4LOAD26SM100_TMEM_LOAD_16dp32b32xES1B_S19_NS4_39AutoVectorizingCopyWithAssumedAlignmentILi128EEENS4_14SM90_TMA_STOREES19_S1V_S1V_EEEvvEEEEvNT_6ParamsE)
        /*0008*/ 	.word	0x0000005c


	//----- nvinfo : EIATTR_FRAME_SIZE
	.align		4
.L_20:
        /*000c*/ 	.byte	0x04, 0x11
        /*000e*/ 	.short	(.L_22 - .L_21)
	.align		4
.L_21:
        /*0010*/ 	.word	index@($__internal_2_$__cuda_sm10x_tcgen05_guardrail_trap_unallocated_columns_being_dealloced)
        /*0014*/ 	.word	0x00000000


	//----- nvinfo : EIATTR_FRAME_SIZE
	.align		4
.L_22:
        /*0018*/ 	.byte	0x04, 0x11
        /*001a*/ 	.short	(.L_24 - .L_23)
	.align		4
.L_23:
        /*001c*/ 	.word	index@($__internal_1_$__cuda_sm10x_tcgen05_guardrail_trap_phase_invalid_during_alloc)
        /*0020*/ 	.word	0x00000000


	//----- nvinfo : EIATTR_FRAME_SIZE
	.align		4
.L_24:
        /*0024*/ 	.byte	0x04, 0x11
        /*0026*/ 	.short	(.L_26 - .L_25)
	.align		4
.L_25:
        /*0028*/ 	.word	index@($__internal_0_$__cuda_sm10x_tcgen05_guardrail_trap_col_being_dealloced_not_returned_by_alloc)
        /*002c*/ 	.word	0x00000000


	//----- nvinfo : EIATTR_FRAME_SIZE
	.align		4
.L_26:
        /*0030*/ 	.byte	0x04, 0x11
        /*0032*/ 	.short	(.L_28 - .L_27)
	.align		4
.L_27:
        /*0034*/ 	.word	index@(_ZN7cutlass13device_kernelINS_4gemm6kernel13GemmUniversalIN4cute5tupleIJiiiiEEENS1_10collective13CollectiveMmaINS1_35MainloopSm100TmaUmmaWarpSpecializedILi10ELi2ELi4ENS5_IJNS4_1CILi1EEENSA_ILi2EEESB_EEEEENS5_IJNSA_ILi64EEENSA_ILi256EEESF_EEEaNS5_IJlSB_lEEEaSI_NS4_8TiledMMAINS4_8MMA_AtomIJNS4_15SM100_MMA_S8_SSIaaiLi64ELi256ELNS4_4UMMA5MajorE0ELSN_0ELNSM_8SaturateE0EEEEEENS4_6LayoutINS5_IJSB_SB_SB_EEENS5_IJNSA_ILi0EEEST_ST_EEEEENS5_IJNS4_10UnderscoreESW_SW_EEEEENS4_23SM90_TMA_LOAD_MULTICASTENS4_14ComposedLayoutINS4_7SwizzleILi2ELi4ELi3EEENS4_18smem_ptr_flag_bitsILi8EEENSR_INS5_IJNSA_ILi8EEESF_EEENS5_IJSF_SB_EEEEEEEvNS4_8identityENS4_13SM90_TMA_LOADES19_vS1A_EENS_8epilogue10collective18CollectiveEpilogueINS1D_23Sm100TmaWarpSpecializedILi4ELi2ELi32ELb0ELb0EEEJSH_NS5_IJNSR_ISF_SB_EES1I_EEEaSI_aSI_NS1D_6fusion15FusionCallbacksIS1H_NS1K_17LinearCombinationIaiaiLNS_15FloatRoundStyleE2EEESH_S1J_JEEENS4_5SM1004TMEM4LOAD26SM100_TMEM_LOAD_16dp32b32xES1B_S19_NS4_39AutoVectorizingCopyWithAssumedAlignmentILi128EEENS4_14SM90_TMA_STOREES19_S1V_S1V_EEEvvEEEEvNT_6ParamsE)
        /*0038*/ 	.word	0x00000000


	//----- nvinfo : EIATTR_MIN_STACK_SIZE
	.align		4
.L_28:
        /*003c*/ 	.byte	0x04, 0x12
        /*003e*/ 	.short	(.L_30 - .L_29)
	.align		4
.L_29:
        /*0040*/ 	.word	index@(_ZN7cutlass13device_kernelINS_4gemm6kernel13GemmUniversalIN4cute5tupleIJiiiiEEENS1_10collective13CollectiveMmaINS1_35MainloopSm100TmaUmmaWarpSpecializedILi10ELi2ELi4ENS5_IJNS4_1CILi1EEENSA_ILi2EEESB_EEEEENS5_IJNSA_ILi64EEENSA_ILi256EEESF_EEEaNS5_IJlSB_lEEEaSI_NS4_8TiledMMAINS4_8MMA_AtomIJNS4_15SM100_MMA_S8_SSIaaiLi64ELi256ELNS4_4UMMA5MajorE0ELSN_0ELNSM_8SaturateE0EEEEEENS4_6LayoutINS5_IJSB_SB_SB_EEENS5_IJNSA_ILi0EEEST_ST_EEEEENS5_IJNS4_10UnderscoreESW_SW_EEEEENS4_23SM90_TMA_LOAD_MULTICASTENS4_14ComposedLayoutINS4_7SwizzleILi2ELi4ELi3EEENS4_18smem_ptr_flag_bitsILi8EEENSR_INS5_IJNSA_ILi8EEESF_EEENS5_IJSF_SB_EEEEEEEvNS4_8identityENS4_13SM90_TMA_LOADES19_vS1A_EENS_8epilogue10collective18CollectiveEpilogueINS1D_23Sm100TmaWarpSpecializedILi4ELi2ELi32ELb0ELb0EEEJSH_NS5_IJNSR_ISF_SB_EES1I_EEEaSI_aSI_NS1D_6fusion15FusionCallbacksIS1H_NS1K_17LinearCombinationIaiaiLNS_15FloatRoundStyleE2EEESH_S1J_JEEENS4_5SM1004TMEM4LOAD26SM100_TMEM_LOAD_16dp32b32xES1B_S19_NS4_39AutoVectorizingCopyWithAssumedAlignmentILi128EEENS4_14SM90_TMA_STOREES19_S1V_S1V_EEEvvEEEEvNT_6ParamsE)
        /*0044*/ 	.word	0x00000000
.L_30:


//--------------------- .nv.compat                --------------------------
	.section	.nv.compat,"",@"SHT_CUDA_COMPAT_INFO"
	.align	4
        /*0000*/ 	.byte	0x02, 0x09, 0x01, 0x00, 0x02, 0x02, 0x03, 0x00, 0x02, 0x05, 0x06, 0x00, 0x03, 0x07, 0x01, 0x01
        /*0010*/ 	.byte	0x02, 0x03, 0x01, 0x00, 0x02, 0x06, 0x01, 0x00, 0x04, 0x0b, 0x08, 0x00, 0x01, 0x00, 0x00, 0x00
        /*0020*/ 	.byte	0x00, 0x00, 0x00, 0x00


//--------------------- .nv.info._ZN7cutlass13device_kernelINS_4gemm6kernel13GemmUniversalIN4cute5tupleIJiiiiEEENS1_10collective13CollectiveMmaINS1_35MainloopSm100TmaUmmaWarpSpecializedILi10ELi2ELi4ENS5_IJNS4_1CILi1EEENSA_ILi2EEESB_EEEEENS5_IJNSA_ILi64EEENSA_ILi256EEESF_EEEaNS5_IJlSB_lEEEaSI_NS4_8TiledMMAINS4_8MMA_AtomIJNS4_15SM100_MMA_S8_SSIaaiLi64ELi256ELNS4_4UMMA5MajorE0ELSN_0ELNSM_8SaturateE0EEEEEENS4_6LayoutINS5_IJSB_SB_SB_EEENS5_IJNSA_ILi0EEEST_ST_EEEEENS5_IJNS4_10UnderscoreESW_SW_EEEEENS4_23SM90_TMA_LOAD_MULTICASTENS4_14ComposedLayoutINS4_7SwizzleILi2ELi4ELi3EEENS4_18smem_ptr_flag_bitsILi8EEENSR_INS5_IJNSA_ILi8EEESF_EEENS5_IJSF_SB_EEEEEEEvNS4_8identityENS4_13SM90_TMA_LOADES19_vS1A_EENS_8epilogue10collective18CollectiveEpilogueINS1D_23Sm100TmaWarpSpecializedILi4ELi2ELi32ELb0ELb0EEEJSH_NS5_IJNSR_ISF_SB_EES1I_EEEaSI_aSI_NS1D_6fusion15FusionCallbacksIS1H_NS1K_17LinearCombinationIaiaiLNS_15FloatRoundStyleE2EEESH_S1J_JEEENS4_5SM1004TMEM4LOAD26SM100_TMEM_LOAD_16dp32b32xES1B_S19_NS4_39AutoVectorizingCopyWithAssumedAlignmentILi128EEENS4_14SM90_TMA_STOREES19_S1V_S1V_EEEvvEEEEvNT_6ParamsE --------------------------
	.section	.nv.info._ZN7cutlass13device_kernelINS_4gemm6kernel13GemmUniversalIN4cute5tupleIJiiiiEEENS1_10collective13CollectiveMmaINS1_35MainloopSm100TmaUmmaWarpSpecializedILi10ELi2ELi4ENS5_IJNS4_1CILi1EEENSA_ILi2EEESB_EEEEENS5_IJNSA_ILi64EEENSA_ILi256EEESF_EEEaNS5_IJlSB_lEEEaSI_NS4_8TiledMMAINS4_8MMA_AtomIJNS4_15SM100_MMA_S8_SSIaaiLi64ELi256ELNS4_4UMMA5MajorE0ELSN_0ELNSM_8SaturateE0EEEEEENS4_6LayoutINS5_IJSB_SB_SB_EEENS5_IJNSA_ILi0EEEST_ST_EEEEENS5_IJNS4_10UnderscoreESW_SW_EEEEENS4_23SM90_TMA_LOAD_MULTICASTENS4_14ComposedLayoutINS4_7SwizzleILi2ELi4ELi3EEENS4_18smem_ptr_flag_bitsILi8EEENSR_INS5_IJNSA_ILi8EEESF_EEENS5_IJSF_SB_EEEEEEEvNS4_8identityENS4_13SM90_TMA_LOADES19_vS1A_EENS_8epilogue10collective18CollectiveEpilogueINS1D_23Sm100TmaWarpSpecializedILi4ELi2ELi32ELb0ELb0EEEJSH_NS5_IJNSR_ISF_SB_EES1I_EEEaSI_aSI_NS1D_6fusion15FusionCallbacksIS1H_NS1K_17LinearCombinationIaiaiLNS_15FloatRoundStyleE2EEESH_S1J_JEEENS4_5SM1004TMEM4LOAD26SM100_TMEM_LOAD_16dp32b32xES1B_S19_NS4_39AutoVectorizingCopyWithAssumedAlignmentILi128EEENS4_14SM90_TMA_STOREES19_S1V_S1V_EEEvvEEEEvNT_6ParamsE,"",@"SHT_CUDA_INFO"
	.sectionflags	@""
	.align	4


	//----- nvinfo : EIATTR_CUDA_API_VERSION
	.align		4
        /*0000*/ 	.byte	0x04, 0x37
        /*0002*/ 	.short	(.L_32 - .L_31)
.L_31:
        /*0004*/ 	.word	0x00000082


	//----- nvinfo : EIATTR_KPARAM_INFO
	.align		4
.L_32:
        /*0008*/ 	.byte	0x04, 0x17
        /*000a*/ 	.short	(.L_34 - .L_33)
.L_33:
        /*000c*/ 	.word	0x00000000
        /*0010*/ 	.short	0x0000
        /*0012*/ 	.short	0x0000
        /*0014*/ 	.byte	0x00, 0xf0, 0x01, 0x20


	//----- nvinfo : EIATTR_AT_ENTRY_FRAGMENTS
	.align		4
.L_34:
        /*0018*/ 	.byte	0x04, 0x4f
        /*001a*/ 	.short	(.L_36 - .L_35)


	//   ....[0]....
.L_35:
        /*001c*/ 	.word	0x00000006


	//----- nvinfo : EIATTR_RESERVED_SMEM_USED
	.align		4
.L_36:
        /*0020*/ 	.byte	0x01, 0x41
	.zero		2


	//----- nvinfo : EIATTR_SPARSE_MMA_MASK
	.align		4
        /*0024*/ 	.byte	0x03, 0x50
        /*0026*/ 	.short	0x0000


	//----- nvinfo : EIATTR_TCGEN05_1CTA_USED
	.align		4
        /*0028*/ 	.byte	0x01, 0x51
	.zero		2


	//----- nvinfo : EIATTR_MAXREG_COUNT
	.align		4
        /*002c*/ 	.byte	0x03, 0x1b
        /*002e*/ 	.short	0x00ff


	//----- nvinfo : EIATTR_NUM_BARRIERS
	.align		4
        /*0030*/ 	.byte	0x02, 0x4c
        /*0032*/ 	.byte	0x07
	.zero		1


	//----- nvinfo : EIATTR_EXTERNS
	.align		4
        /*0034*/ 	.byte	0x04, 0x0f
        /*0036*/ 	.short	(.L_38 - .L_37)


	//   ....[0]....
	.align		4
.L_37:
        /*0038*/ 	.word	index@(__assertfail)


	//----- nvinfo : EIATTR_MERCURY_ISA_VERSION
	.align		4
.L_38:
        /*003c*/ 	.byte	0x03, 0x5f
        /*003e*/ 	.short	0x0101


	//----- nvinfo : EIATTR_INT_WARP_WIDE_INSTR_OFFSETS
	.align		4
        /*0040*/ 	.byte	0x04, 0x31
        /*0042*/ 	.short	(.L_40 - .L_39)


	//   ....[0]....
.L_39:
        /*0044*/ 	.word	0x00004070


	//   ....[1]....
        /*0048*/ 	.word	0x000040a0


	//   ....[2]....
        /*004c*/ 	.word	0x000040c0


	//   ....[3]....
        /*0050*/ 	.word	0x00004c00


	//   ....[4]....
        /*0054*/ 	.word	0x00004c70


	//   ....[5]....
        /*0058*/ 	.word	0x00004d50


	//   ....[6]....
        /*005c*/ 	.word	0x00004dd0


	//   ....[7]....
        /*0060*/ 	.word	0x00004ed0


	//   ....[8]....
        /*0064*/ 	.word	0x00004f50


	//   ....[9]....
        /*0068*/ 	.word	0x00005040


	//   ....[10]....
        /*006c*/ 	.word	0x000050f0


	//----- nvinfo : EIATTR_COOP_GROUP_MASK_REGIDS
	.align		4
.L_40:
        /*0070*/ 	.byte	0x04, 0x29
        /*0072*/ 	.short	(.L_42 - .L_41)


	//   ....[0]....
.L_41:
        /*0074*/ 	.word	0xffffffff


	//   ....[1]....
        /*0078*/ 	.word	0xffffffff


	//   ....[2]....
        /*007c*/ 	.word	0xffffffff


	//   ....[3]....
        /*0080*/ 	.word	0xffffffff


	//   ....[4]....
        /*0084*/ 	.word	0xffffffff


	//   ....[5]....
        /*0088*/ 	.word	0xffffffff


	//   ....[6]....
        /*008c*/ 	.word	0xffffffff


	//   ....[7]....
        /*0090*/ 	.word	0xffffffff


	//   ....[8]....
        /*0094*/ 	.word	0xffffffff


	//   ....[9]....
        /*0098*/ 	.word	0xffffffff


	//   ....[10]....
        /*009c*/ 	.word	0xffffffff


	//   ....[11]....
        /*00a0*/ 	.word	0xffffffff


	//   ....[12]....
        /*00a4*/ 	.word	0xffffffff


	//   ....[13]....
        /*00a8*/ 	.word	0xffffffff


	//----- nvinfo : EIATTR_COOP_GROUP_INSTR_OFFSETS
	.align		4
.L_42:
        /*00ac*/ 	.byte	0x04, 0x28
        /*00ae*/ 	.short	(.L_44 - .L_43)


	//   ....[0]....
.L_43:
        /*00b0*/ 	.word	0x00000080


	//   ....[1]....
        /*00b4*/ 	.word	0x000004f0


	//   ....[2]....
        /*00b8*/ 	.word	0x00000790


	//   ....[3]....
        /*00bc*/ 	.word	0x00000930


	//   ....[4]....
        /*00c0*/ 	.word	0x00000a30


	//   ....[5]....
        /*00c4*/ 	.word	0x00000ba0


	//   ....[6]....
        /*00c8*/ 	.word	0x00000d40


	//   ....[7]....
        /*00cc*/ 	.word	0x00000ef0


	//   ....[8]....
        /*00d0*/ 	.word	0x00002120


	//   ....[9]....
        /*00d4*/ 	.word	0x00003340


	//   ....[10]....
        /*00d8*/ 	.word	0x00003550


	//   ....[11]....
        /*00dc*/ 	.word	0x00003580


	//   ....[12]....
        /*00e0*/ 	.word	0x00003f50


	//   ....[13]....
        /*00e4*/ 	.word	0x00004180


	//----- nvinfo : EIATTR_VRC_CTA_INIT_COUNT
	.align		4
.L_44:
        /*00e8*/ 	.byte	0x02, 0x4a
        /*00ea*/ 	.byte	0x80
	.zero		1


	//----- nvinfo : EIATTR_SYSCALL_OFFSETS
	.align		4
        /*00ec*/ 	.byte	0x04, 0x46
        /*00ee*/ 	.short	(.L_46 - .L_45)


	//   ....[0]....
.L_45:
        /*00f0*/ 	.word	0x00005d80


	//   ....[1]....
        /*00f4*/ 	.word	0x00005ec0


	//   ....[2]....
        /*00f8*/ 	.word	0x000066f0


	//   ....[3]....
        /*00fc*/ 	.word	0x00007490


	//   ....[4]....
        /*0100*/ 	.word	0x000081e0


	//   ....[5]....
        /*0104*/ 	.word	0x00008f50


	//----- nvinfo : EIATTR_MBARRIER_INSTR_OFFSETS
	.align		4
.L_46:
        /*0108*/ 	.byte	0x04, 0x39
        /*010a*/ 	.short	(.L_48 - .L_47)


	//   ....[0]....
.L_47:
        /*010c*/ 	.word	0x00000630
        /*0110*/ 	.word	0x000000ff
        /*0114*/ 	.word	0x00000000
        /*0118*/ 	.short	0x0100
        /*011a*/ 	.byte	0x04
	.zero		1


	//   ....[1]....
        /*011c*/ 	.word	0x00000640
        /*0120*/ 	.word	0x000000ff
        /*0124*/ 	.word	0x00000050
        /*0128*/ 	.short	0x0100
        /*012a*/ 	.byte	0x04
	.zero		1


	//   ....[2]....
        /*012c*/ 	.word	0x00000650
        /*0130*/ 	.word	0x000000ff
        /*0134*/ 	.word	0x00000008
        /*0138*/ 	.short	0x0100
        /*013a*/ 	.byte	0x04
	.zero		1


	//   ....[3]....
        /*013c*/ 	.word	0x00000660
        /*0140*/ 	.word	0x000000ff
        /*0144*/ 	.word	0x00000058
        /*0148*/ 	.short	0x0100
        /*014a*/ 	.byte	0x04
	.zero		1


	//   ....[4]....
        /*014c*/ 	.word	0x00000670
        /*0150*/ 	.word	0x000000ff
        /*0154*/ 	.word	0x00000010
        /*0158*/ 	.short	0x0100
        /*015a*/ 	.byte	0x04
	.zero		1


	//   ....[5]....
        /*015c*/ 	.word	0x00000680
        /*0160*/ 	.word	0x000000ff
        /*0164*/ 	.word	0x00000060
        /*0168*/ 	.short	0x0100
        /*016a*/ 	.byte	0x04
	.zero		1


	//   ....[6]....
        /*016c*/ 	.word	0x00000690
        /*0170*/ 	.word	0x000000ff
        /*0174*/ 	.word	0x00000018
        /*0178*/ 	.short	0x0100
        /*017a*/ 	.byte	0x04
	.zero		1


	//   ....[7]....
        /*017c*/ 	.word	0x000006a0
        /*0180*/ 	.word	0x000000ff
        /*0184*/ 	.word	0x00000068
        /*0188*/ 	.short	0x0100
        /*018a*/ 	.byte	0x04
	.zero		1


	//   ....[8]....
        /*018c*/ 	.word	0x000006b0
        /*0190*/ 	.word	0x000000ff
        /*0194*/ 	.word	0x00000020
        /*0198*/ 	.short	0x0100
        /*019a*/ 	.byte	0x04
	.zero		1


	//   ....[9]....
        /*019c*/ 	.word	0x000006c0
        /*01a0*/ 	.word	0x000000ff
        /*01a4*/ 	.word	0x00000070
        /*01a8*/ 	.short	0x0100
        /*01aa*/ 	.byte	0x04
	.zero		1


	//   ....[10]....
        /*01ac*/ 	.word	0x000006d0
        /*01b0*/ 	.word	0x000000ff
        /*01b4*/ 	.word	0x00000028
        /*01b8*/ 	.short	0x0100
        /*01ba*/ 	.byte	0x04
	.zero		1


	//   ....[11]....
        /*01bc*/ 	.word	0x000006e0
        /*01c0*/ 	.word	0x000000ff
        /*01c4*/ 	.word	0x00000078
        /*01c8*/ 	.short	0x0100
        /*01ca*/ 	.byte	0x04
	.zero		1


	//   ....[12]....
        /*01cc*/ 	.word	0x000006f0
        /*01d0*/ 	.word	0x000000ff
        /*01d4*/ 	.word	0x00000030
        /*01d8*/ 	.short	0x0100
        /*01da*/ 	.byte	0x04
	.zero		1


	//   ....[13]....
        /*01dc*/ 	.word	0x00000700
        /*01e0*/ 	.word	0x000000ff
        /*01e4*/ 	.word	0x00000080
        /*01e8*/ 	.short	0x0100
        /*01ea*/ 	.byte	0x04
	.zero		1


	//   ....[14]....
        /*01ec*/ 	.word	0x00000710
        /*01f0*/ 	.word	0x000000ff
        /*01f4*/ 	.word	0x00000038
        /*01f8*/ 	.short	0x0100
        /*01fa*/ 	.byte	0x04
	.zero		1


	//   ....[15]....
        /*01fc*/ 	.word	0x00000720
        /*0200*/ 	.word	0x000000ff
        /*0204*/ 	.word	0x00000088
        /*0208*/ 	.short	0x0100
        /*020a*/ 	.byte	0x04
	.zero		1


	//   ....[16]....
        /*020c*/ 	.word	0x00000730
        /*0210*/ 	.word	0x000000ff
        /*0214*/ 	.word	0x00000040
        /*0218*/ 	.short	0x0100
        /*021a*/ 	.byte	0x04
	.zero		1


	//   ....[17]....
        /*021c*/ 	.word	0x00000740
        /*0220*/ 	.word	0x000000ff
        /*0224*/ 	.word	0x00000090
        /*0228*/ 	.short	0x0100
        /*022a*/ 	.byte	0x04
	.zero		1


	//   ....[18]....
        /*022c*/ 	.word	0x00000750
        /*0230*/ 	.word	0x000000ff
        /*0234*/ 	.word	0x00000048
        /*0238*/ 	.short	0x0100
        /*023a*/ 	.byte	0x04
	.zero		1


	//   ....[19]....
        /*023c*/ 	.word	0x00000760
        /*0240*/ 	.word	0x000000ff
        /*0244*/ 	.word	0x00000098
        /*0248*/ 	.short	0x0100
        /*024a*/ 	.byte	0x04
	.zero		1


	//   ....[20]....
        /*024c*/ 	.word	0x000008a0
        /*0250*/ 	.word	0x000000ff
        /*0254*/ 	.word	0x000000a0
        /*0258*/ 	.short	0x0100
        /*025a*/ 	.byte	0x04
	.zero		1


	//   ....[21]....
        /*025c*/ 	.word	0x000008b0
        /*0260*/ 	.word	0x000000ff
        /*0264*/ 	.word	0x000000c0
        /*0268*/ 	.short	0x0100
        /*026a*/ 	.byte	0x04
	.zero		1


	//   ....[22]....
        /*026c*/ 	.word	0x000008c0
        /*0270*/ 	.word	0x000000ff
        /*0274*/ 	.word	0x000000a8
        /*0278*/ 	.short	0x0100
        /*027a*/ 	.byte	0x04
	.zero		1


	//   ....[23]....
        /*027c*/ 	.word	0x000008d0
        /*0280*/ 	.word	0x000000ff
        /*0284*/ 	.word	0x000000c8
        /*0288*/ 	.short	0x0100
        /*028a*/ 	.byte	0x04
	.zero		1


	//   ....[24]....
        /*028c*/ 	.word	0x000008e0
        /*0290*/ 	.word	0x000000ff
        /*0294*/ 	.word	0x000000b0
        /*0298*/ 	.short	0x0100
        /*029a*/ 	.byte	0x04
	.zero		1


	//   ....[25]....
        /*029c*/ 	.word	0x000008f0
        /*02a0*/ 	.word	0x000000ff
        /*02a4*/ 	.word	0x000000d0
        /*02a8*/ 	.short	0x0100
        /*02aa*/ 	.byte	0x04
	.zero		1


	//   ....[26]....
        /*02ac*/ 	.word	0x00000900
        /*02b0*/ 	.word	0x000000ff
        /*02b4*/ 	.word	0x000000b8
        /*02b8*/ 	.short	0x0100
        /*02ba*/ 	.byte	0x04
	.zero		1


	//   ....[27]....
        /*02bc*/ 	.word	0x00000910
        /*02c0*/ 	.word	0x000000ff
        /*02c4*/ 	.word	0x000000d8
        /*02c8*/ 	.short	0x0100
        /*02ca*/ 	.byte	0x04
	.zero		1


	//   ....[28]....
        /*02cc*/ 	.word	0x00000a00
        /*02d0*/ 	.word	0x000000ff
        /*02d4*/ 	.word	0x000000e0
        /*02d8*/ 	.short	0x0100
        /*02da*/ 	.byte	0x06
	.zero		1


	//   ....[29]....
        /*02dc*/ 	.word	0x00000a10
        /*02e0*/ 	.word	0x000000ff
        /*02e4*/ 	.word	0x000000e8
        /*02e8*/ 	.short	0x0100
        /*02ea*/ 	.byte	0x06
	.zero		1


	//   ....[30]....
        /*02ec*/ 	.word	0x00000b50
        /*02f0*/ 	.word	0x000000ff
        /*02f4*/ 	.word	0x000000f0
        /*02f8*/ 	.short	0x0100
        /*02fa*/ 	.byte	0x06
	.zero		1


	//   ....[31]....
        /*02fc*/ 	.word	0x00000b60
        /*0300*/ 	.word	0x000000ff
        /*0304*/ 	.word	0x00000100
        /*0308*/ 	.short	0x0100
        /*030a*/ 	.byte	0x06
	.zero		1


	//   ....[32]....
        /*030c*/ 	.word	0x00000b70
        /*0310*/ 	.word	0x000000ff
        /*0314*/ 	.word	0x000000f8
        /*0318*/ 	.short	0x0100
        /*031a*/ 	.byte	0x06
	.zero		1


	//   ....[33]....
        /*031c*/ 	.word	0x00000b80
        /*0320*/ 	.word	0x000000ff
        /*0324*/ 	.word	0x00000108
        /*0328*/ 	.short	0x0100
        /*032a*/ 	.byte	0x06
	.zero		1


	//   ....[34]....
        /*032c*/ 	.word	0x00000cb0
        /*0330*/ 	.word	0x000000ff
        /*0334*/ 	.word	0x00000110
        /*0338*/ 	.short	0x0100
        /*033a*/ 	.byte	0x04
	.zero		1


	//   ....[35]....
        /*033c*/ 	.word	0x00000cc0
        /*0340*/ 	.word	0x000000ff
        /*0344*/ 	.word	0x00000130
        /*0348*/ 	.short	0x0100
        /*034a*/ 	.byte	0x04
	.zero		1


	//   ....[36]....
        /*034c*/ 	.word	0x00000cd0
        /*0350*/ 	.word	0x000000ff
        /*0354*/ 	.word	0x00000118
        /*0358*/ 	.short	0x0100
        /*035a*/ 	.byte	0x04
	.zero		1


	//   ....[37]....
        /*035c*/ 	.word	0x00000ce0
        /*0360*/ 	.word	0x000000ff
        /*0364*/ 	.word	0x00000138
        /*0368*/ 	.short	0x0100
        /*036a*/ 	.byte	0x04
	.zero		1


	//   ....[38]....
        /*036c*/ 	.word	0x00000cf0
        /*0370*/ 	.word	0x000000ff
        /*0374*/ 	.word	0x00000120
        /*0378*/ 	.short	0x0100
        /*037a*/ 	.byte	0x04
	.zero		1


	//   ....[39]....
        /*037c*/ 	.word	0x00000d00
        /*0380*/ 	.word	0x000000ff
        /*0384*/ 	.word	0x00000140
        /*0388*/ 	.short	0x0100
        /*038a*/ 	.byte	0x04
	.zero		1


	//   ....[40]....
        /*038c*/ 	.word	0x00000d10
        /*0390*/ 	.word	0x000000ff
        /*0394*/ 	.word	0x00000128
        /*0398*/ 	.short	0x0100
        /*039a*/ 	.byte	0x04
	.zero		1


	//   ....[41]....
        /*039c*/ 	.word	0x00000d20
        /*03a0*/ 	.word	0x000000ff
        /*03a4*/ 	.word	0x00000148
        /*03a8*/ 	.short	0x0100
        /*03aa*/ 	.byte	0x04
	.zero		1


	//   ....[42]....
        /*03ac*/ 	.word	0x00000e10
        /*03b0*/ 	.word	0x000000ff
        /*03b4*/ 	.word	0x00000150
        /*03b8*/ 	.short	0x0100
        /*03ba*/ 	.byte	0x04
	.zero		1


	//   ....[43]....
        /*03bc*/ 	.word	0x00000e20
        /*03c0*/ 	.word	0x000000ff
        /*03c4*/ 	.word	0x00000160
        /*03c8*/ 	.short	0x0100
        /*03ca*/ 	.byte	0x04
	.zero		1


	//   ....[44]....
        /*03cc*/ 	.word	0x00000e30
        /*03d0*/ 	.word	0x000000ff
        /*03d4*/ 	.word	0x00000158
        /*03d8*/ 	.short	0x0100
        /*03da*/ 	.byte	0x04
	.zero		1


	//   ....[45]....
        /*03dc*/ 	.word	0x00000e40
        /*03e0*/ 	.word	0x000000ff
        /*03e4*/ 	.word	0x00000168
        /*03e8*/ 	.short	0x0100
        /*03ea*/ 	.byte	0x04
	.zero		1


	//   ....[46]....
        /*03ec*/ 	.word	0x000019a0
        /*03f0*/ 	.word	0x00000000
        /*03f4*/ 	.word	0x00000160
        /*03f8*/ 	.short	0x010a
        /*03fa*/ 	.byte	0xff
	.zero		1


	//   ....[47]....
        /*03fc*/ 	.word	0x000019d0
        /*0400*/ 	.word	0x00000000
        /*0404*/ 	.word	0x00000150
        /*0408*/ 	.short	0x0101
        /*040a*/ 	.byte	0xff
	.zero		1


	//   ....[48]....
        /*040c*/ 	.word	0x00001aa0
        /*0410*/ 	.word	0x000000ff
        /*0414*/ 	.word	0x00000050
        /*0418*/ 	.short	0x010a
        /*041a*/ 	.byte	0x04
	.zero		1


	//   ....[49]....
        /*041c*/ 	.word	0x00001b20
        /*0420*/ 	.word	0x000000ff
        /*0424*/ 	.word	0x00000050
        /*0428*/ 	.short	0x010a
        /*042a*/ 	.byte	0x21
	.zero		1


	//   ....[50]....
        /*042c*/ 	.word	0x00001cb0
        /*0430*/ 	.word	0x000000ff
        /*0434*/ 	.word	0x00000050
        /*0438*/ 	.short	0x010a
        /*043a*/ 	.byte	0x08
	.zero		1


	//   ....[51]....
        /*043c*/ 	.word	0x00001dd0
        /*0440*/ 	.word	0x000000ff
        /*0444*/ 	.word	0x000000e8
        /*0448*/ 	.short	0x0101
        /*044a*/ 	.byte	0x06
	.zero		1


	//   ....[52]....
        /*044c*/ 	.word	0x00001df0
        /*0450*/ 	.word	0x000000ff
        /*0454*/ 	.word	0x00000050
        /*0458*/ 	.short	0x010a
        /*045a*/ 	.byte	0x04
	.zero		1


	//   ....[53]....
        /*045c*/ 	.word	0x00001e70
        /*0460*/ 	.word	0x000000ff
        /*0464*/ 	.word	0x00000050
        /*0468*/ 	.short	0x010a
        /*046a*/ 	.byte	0x11
	.zero		1


	//   ....[54]....
        /*046c*/ 	.word	0x00002000
        /*0470*/ 	.word	0x000000ff
        /*0474*/ 	.word	0x00000050
        /*0478*/ 	.short	0x010a
        /*047a*/ 	.byte	0x07
	.zero		1


	//   ....[55]....
        /*047c*/ 	.word	0x00002150
        /*0480*/ 	.word	0x00000003
        /*0484*/ 	.word	0x000000f0
        /*0488*/ 	.short	0x010a
        /*048a*/ 	.byte	0xff
	.zero		1


	//   ....[56]....
        /*048c*/ 	.word	0x000022a0
        /*0490*/ 	.word	0x00000000
        /*0494*/ 	.word	0x00000000
        /*0498*/ 	.short	0x0101
        /*049a*/ 	.byte	0xff
	.zero		1


	//   ....[57]....
        /*049c*/ 	.word	0x00002860
        /*04a0*/ 	.word	0x000000ff
        /*04a4*/ 	.word	0x00000000
        /*04a8*/ 	.short	0x010a
        /*04aa*/ 	.byte	0x04
	.zero		1


	//   ....[58]....
        /*04ac*/ 	.word	0x000028f0
        /*04b0*/ 	.word	0x000000ff
        /*04b4*/ 	.word	0x00000000
        /*04b8*/ 	.short	0x010a
        /*04ba*/ 	.byte	0x05
	.zero		1


	//   ....[59]....
        /*04bc*/ 	.word	0x00002980
        /*04c0*/ 	.word	0x000000ff
        /*04c4*/ 	.word	0x00000000
        /*04c8*/ 	.short	0x010a
        /*04ca*/ 	.byte	0x05
	.zero		1


	//   ....[60]....
        /*04cc*/ 	.word	0x00002a10
        /*04d0*/ 	.word	0x000000ff
        /*04d4*/ 	.word	0x00000000
        /*04d8*/ 	.short	0x010a
        /*04da*/ 	.byte	0x05
	.zero		1


	//   ....[61]....
        /*04dc*/ 	.word	0x00002aa0
        /*04e0*/ 	.word	0x000000ff
        /*04e4*/ 	.word	0x00000000
        /*04e8*/ 	.short	0x010a
        /*04ea*/ 	.byte	0x05
	.zero		1


	//   ....[62]....
        /*04ec*/ 	.word	0x00002b30
        /*04f0*/ 	.word	0x000000ff
        /*04f4*/ 	.word	0x00000000
        /*04f8*/ 	.short	0x010a
        /*04fa*/ 	.byte	0x05
	.zero		1


	//   ....[63]....
        /*04fc*/ 	.word	0x00002bc0
        /*0500*/ 	.word	0x000000ff
        /*0504*/ 	.word	0x00000000
        /*0508*/ 	.short	0x010a
        /*050a*/ 	.byte	0x05
	.zero		1


	//   ....[64]....
        /*050c*/ 	.word	0x00002c50
        /*0510*/ 	.word	0x000000ff
        /*0514*/ 	.word	0x00000000
        /*0518*/ 	.short	0x010a
        /*051a*/ 	.byte	0x05
	.zero		1


	//   ....[65]....
        /*051c*/ 	.word	0x00002ce0
        /*0520*/ 	.word	0x000000ff
        /*0524*/ 	.word	0x00000000
        /*0528*/ 	.short	0x010a
        /*052a*/ 	.byte	0x05
	.zero		1


	//   ....[66]....
        /*052c*/ 	.word	0x00002d80
        /*0530*/ 	.word	0x00000000
        /*0534*/ 	.word	0x00000000
        /*0538*/ 	.short	0x010a
        /*053a*/ 	.byte	0xff
	.zero		1


	//   ....[67]....
        /*053c*/ 	.word	0x00002ea0
        /*0540*/ 	.word	0x00000002
        /*0544*/ 	.word	0x00000150
        /*0548*/ 	.short	0x010a
        /*054a*/ 	.byte	0xff
	.zero		1


	//   ....[68]....
        /*054c*/ 	.word	0x00002f10
        /*0550*/ 	.word	0x00000002
        /*0554*/ 	.word	0x00000000
        /*0558*/ 	.short	0x0101
        /*055a*/ 	.byte	0xff
	.zero		1


	//   ....[69]....
        /*055c*/ 	.word	0x00002f30
        /*0560*/ 	.word	0x000000ff
        /*0564*/ 	.word	0x00000100
        /*0568*/ 	.short	0x010a
        /*056a*/ 	.byte	0x04
	.zero		1


	//   ....[70]....
        /*056c*/ 	.word	0x00003050
        /*0570*/ 	.word	0x00000002
        /*0574*/ 	.word	0x000000f0
        /*0578*/ 	.short	0x010a
        /*057a*/ 	.byte	0xff
	.zero		1


	//   ....[71]....
        /*057c*/ 	.word	0x00003150
        /*0580*/ 	.word	0x00000002
        /*0584*/ 	.word	0x00000000
        /*0588*/ 	.short	0x0101
        /*058a*/ 	.byte	0xff
	.zero		1


	//   ....[72]....
        /*058c*/ 	.word	0x000031e0
        /*0590*/ 	.word	0x000000ff
        /*0594*/ 	.word	0x00000100
        /*0598*/ 	.short	0x0106
        /*059a*/ 	.byte	0x04
	.zero		1


	//   ....[73]....
        /*059c*/ 	.word	0x00003200
        /*05a0*/ 	.word	0x000000ff
        /*05a4*/ 	.word	0x00000100
        /*05a8*/ 	.short	0x010a
        /*05aa*/ 	.byte	0x04
	.zero		1


	//   ....[74]....
        /*05ac*/ 	.word	0x00003290
        /*05b0*/ 	.word	0x000000ff
        /*05b4*/ 	.word	0x00000100
        /*05b8*/ 	.short	0x0106
        /*05ba*/ 	.byte	0x07
	.zero		1


	//   ....[75]....
        /*05bc*/ 	.word	0x000032d0
        /*05c0*/ 	.word	0x00000000
        /*05c4*/ 	.word	0x00000100
        /*05c8*/ 	.short	0x010a
        /*05ca*/ 	.byte	0xff
	.zero		1


	//   ....[76]....
        /*05cc*/ 	.word	0x000037e0
        /*05d0*/ 	.word	0x00000000
        /*05d4*/ 	.word	0x000000f0
        /*05d8*/ 	.short	0x010a
        /*05da*/ 	.byte	0xff
	.zero		1


	//   ....[77]....
        /*05dc*/ 	.word	0x000038e0
        /*05e0*/ 	.word	0x00000003
        /*05e4*/ 	.word	0x00000000
        /*05e8*/ 	.short	0x0101
        /*05ea*/ 	.byte	0xff
	.zero		1


	//   ....[78]....
        /*05ec*/ 	.word	0x000038f0
        /*05f0*/ 	.word	0x000000ff
        /*05f4*/ 	.word	0x00000000
        /*05f8*/ 	.short	0x010a
        /*05fa*/ 	.byte	0x04
	.zero		1


	//   ....[79]....
        /*05fc*/ 	.word	0x00003970
        /*0600*/ 	.word	0x000000ff
        /*0604*/ 	.word	0x00000130
        /*0608*/ 	.short	0x010a
        /*060a*/ 	.byte	0x17
	.zero		1


	//   ....[80]....
        /*060c*/ 	.word	0x00003a50
        /*0610*/ 	.word	0x000000ff
        /*0614*/ 	.word	0x00000000
        /*0618*/ 	.short	0x010a
        /*061a*/ 	.byte	0x05
	.zero		1


	//   ....[81]....
        /*061c*/ 	.word	0x00003b90
        /*0620*/ 	.word	0x000000ff
        /*0624*/ 	.word	0x00000000
        /*0628*/ 	.short	0x010a
        /*062a*/ 	.byte	0x04
	.zero		1


	//   ....[82]....
        /*062c*/ 	.word	0x00003d80
        /*0630*/ 	.word	0x000000ff
        /*0634*/ 	.word	0x00000000
        /*0638*/ 	.short	0x010a
        /*063a*/ 	.byte	0x04
	.zero		1


	//   ....[83]....
        /*063c*/ 	.word	0x00003e10
        /*0640*/ 	.word	0x000000ff
        /*0644*/ 	.word	0x00000000
        /*0648*/ 	.short	0x010a
        /*064a*/ 	.byte	0x05
	.zero		1


	//   ....[84]....
        /*064c*/ 	.word	0x00003ea0
        /*0650*/ 	.word	0x000000ff
        /*0654*/ 	.word	0x00000000
        /*0658*/ 	.short	0x010a
        /*065a*/ 	.byte	0x05
	.zero		1


	//   ....[85]....
        /*065c*/ 	.word	0x00003f30
        /*0660*/ 	.word	0x000000ff
        /*0664*/ 	.word	0x00000000
        /*0668*/ 	.short	0x010a
        /*066a*/ 	.byte	0x04
	.zero		1


	//   ....[86]....
        /*066c*/ 	.word	0x00004400
        /*0670*/ 	.word	0x0000000c
        /*0674*/ 	.word	0x000000f0
        /*0678*/ 	.short	0x010a
        /*067a*/ 	.byte	0xff
	.zero		1


	//   ....[87]....
        /*067c*/ 	.word	0x00004570
        /*0680*/ 	.word	0x00000000
        /*0684*/ 	.word	0x00000000
        /*0688*/ 	.short	0x0101
        /*068a*/ 	.byte	0xff
	.zero		1


	//   ....[88]....
        /*068c*/ 	.word	0x00004a00
        /*0690*/ 	.word	0x000000ff
        /*0694*/ 	.word	0x000000e8
        /*0698*/ 	.short	0x010a
        /*069a*/ 	.byte	0x15
	.zero		1


	//   ....[89]....
        /*069c*/ 	.word	0x00004b80
        /*06a0*/ 	.word	0x000000ff
        /*06a4*/ 	.word	0x000000c0
        /*06a8*/ 	.short	0x010a
        /*06aa*/ 	.byte	0x15
	.zero		1


	//   ....[90]....
        /*06ac*/ 	.word	0x00004d00
        /*06b0*/ 	.word	0x000000ff
        /*06b4*/ 	.word	0x000000a0
        /*06b8*/ 	.short	0x010b
        /*06ba*/ 	.byte	0x15
	.zero		1


	//   ....[91]....
        /*06bc*/ 	.word	0x00004d10
        /*06c0*/ 	.word	0x000000ff
        /*06c4*/ 	.word	0x00000000
        /*06c8*/ 	.short	0x0101
        /*06ca*/ 	.byte	0x06
	.zero		1


	//   ....[92]....
        /*06cc*/ 	.word	0x00004d20
        /*06d0*/ 	.word	0x000000ff
        /*06d4*/ 	.word	0x000000c8
        /*06d8*/ 	.short	0x010a
        /*06da*/ 	.byte	0x15
	.zero		1


	//   ....[93]....
        /*06dc*/ 	.word	0x00004e80
        /*06e0*/ 	.word	0x000000ff
        /*06e4*/ 	.word	0x000000a8
        /*06e8*/ 	.short	0x010b
        /*06ea*/ 	.byte	0x15
	.zero		1


	//   ....[94]....
        /*06ec*/ 	.word	0x00004e90
        /*06f0*/ 	.word	0x000000ff
        /*06f4*/ 	.word	0x00000000
        /*06f8*/ 	.short	0x0101
        /*06fa*/ 	.byte	0x06
	.zero		1


	//   ....[95]....
        /*06fc*/ 	.word	0x00004ea0
        /*0700*/ 	.word	0x000000ff
        /*0704*/ 	.word	0x000000d0
        /*0708*/ 	.short	0x010a
        /*070a*/ 	.byte	0x15
	.zero		1


	//   ....[96]....
        /*070c*/ 	.word	0x00004ff0
        /*0710*/ 	.word	0x000000ff
        /*0714*/ 	.word	0x000000b0
        /*0718*/ 	.short	0x010b
        /*071a*/ 	.byte	0x15
	.zero		1


	//   ....[97]....
        /*071c*/ 	.word	0x00005000
        /*0720*/ 	.word	0x000000ff
        /*0724*/ 	.word	0x00000000
        /*0728*/ 	.short	0x0101
        /*072a*/ 	.byte	0x06
	.zero		1


	//   ....[98]....
        /*072c*/ 	.word	0x00005010
        /*0730*/ 	.word	0x000000ff
        /*0734*/ 	.word	0x000000d8
        /*0738*/ 	.short	0x010a
        /*073a*/ 	.byte	0x15
	.zero		1


	//   ....[99]....
        /*073c*/ 	.word	0x00005210
        /*0740*/ 	.word	0x000000ff
        /*0744*/ 	.word	0x000000b8
        /*0748*/ 	.short	0x010b
        /*074a*/ 	.byte	0x15
	.zero		1


	//   ....[100]....
        /*074c*/ 	.word	0x00005220
        /*0750*/ 	.word	0x000000ff
        /*0754*/ 	.word	0x00000000
        /*0758*/ 	.short	0x0101
        /*075a*/ 	.byte	0x25
	.zero		1


	//   ....[101]....
        /*075c*/ 	.word	0x00005250
        /*0760*/ 	.word	0x000000ff
        /*0764*/ 	.word	0x000000c0
        /*0768*/ 	.short	0x010a
        /*076a*/ 	.byte	0x15
	.zero		1


	//   ....[102]....
        /*076c*/ 	.word	0x00005270
        /*0770*/ 	.word	0x000000ff
        /*0774*/ 	.word	0x000000c8
        /*0778*/ 	.short	0x010a
        /*077a*/ 	.byte	0x15
	.zero		1


	//   ....[103]....
        /*077c*/ 	.word	0x00005290
        /*0780*/ 	.word	0x000000ff
        /*0784*/ 	.word	0x000000d0
        /*0788*/ 	.short	0x010a
        /*078a*/ 	.byte	0x15
	.zero		1


	//   ....[104]....
        /*078c*/ 	.word	0x000052d0
        /*0790*/ 	.word	0x00000000
        /*0794*/ 	.word	0x000000d8
        /*0798*/ 	.short	0x010a
        /*079a*/ 	.byte	0xff
	.zero		1


	//   ....[105]....
        /*079c*/ 	.word	0x00005610
        /*07a0*/ 	.word	0x00000003
        /*07a4*/ 	.word	0x000000f0
        /*07a8*/ 	.short	0x010a
        /*07aa*/ 	.byte	0xff
	.zero		1


	//   ....[106]....
        /*07ac*/ 	.word	0x00005790
        /*07b0*/ 	.word	0x00000000
        /*07b4*/ 	.word	0x00000000
        /*07b8*/ 	.short	0x0101
        /*07ba*/ 	.byte	0xff
	.zero		1


	//   ....[107]....
        /*07bc*/ 	.word	0x000062b0
        /*07c0*/ 	.word	0x00000002
        /*07c4*/ 	.word	0x000000a0
        /*07c8*/ 	.short	0x010a
        /*07ca*/ 	.byte	0xff
	.zero		1


	//   ....[108]....
        /*07cc*/ 	.word	0x000062f0
        /*07d0*/ 	.word	0x00000034
        /*07d4*/ 	.word	0x00000110
        /*07d8*/ 	.short	0x010a
        /*07da*/ 	.byte	0xff
	.zero		1


	//   ....[109]....
        /*07dc*/ 	.word	0x00006430
        /*07e0*/ 	.word	0x00000002
        /*07e4*/ 	.word	0x000000a0
        /*07e8*/ 	.short	0x010a
        /*07ea*/ 	.byte	0xff
	.zero		1


	//   ....[110]....
        /*07ec*/ 	.word	0x00006550
        /*07f0*/ 	.word	0x00000000
        /*07f4*/ 	.word	0x00000000
        /*07f8*/ 	.short	0x0101
        /*07fa*/ 	.byte	0xff
	.zero		1


	//   ....[111]....
        /*07fc*/ 	.word	0x000065d0
        /*0800*/ 	.word	0x00000034
        /*0804*/ 	.word	0x00000110
        /*0808*/ 	.short	0x010a
        /*080a*/ 	.byte	0xff
	.zero		1


	//   ....[112]....
        /*080c*/ 	.word	0x00007140
        /*0810*/ 	.word	0x00000000
        /*0814*/ 	.word	0x000000a0
        /*0818*/ 	.short	0x010a
        /*081a*/ 	.byte	0xff
	.zero		1


	//   ....[113]....
        /*081c*/ 	.word	0x000071f0
        /*0820*/ 	.word	0x00000000
        /*0824*/ 	.word	0x000000a0
        /*0828*/ 	.short	0x010a
        /*082a*/ 	.byte	0xff
	.zero		1


	//   ....[114]....
        /*082c*/ 	.word	0x00007310
        /*0830*/ 	.word	0x00000000
        /*0834*/ 	.word	0x00000000
        /*0838*/ 	.short	0x0101
        /*083a*/ 	.byte	0xff
	.zero		1


	//   ....[115]....
        /*083c*/ 	.word	0x00007e80
        /*0840*/ 	.word	0x00000000
        /*0844*/ 	.word	0x000000a0
        /*0848*/ 	.short	0x010a
        /*084a*/ 	.byte	0xff
	.zero		1


	//   ....[116]....
        /*084c*/ 	.word	0x00007f30
        /*0850*/ 	.word	0x00000000
        /*0854*/ 	.word	0x000000a0
        /*0858*/ 	.short	0x010a
        /*085a*/ 	.byte	0xff
	.zero		1


	//   ....[117]....
        /*085c*/ 	.word	0x00008060
        /*0860*/ 	.word	0x00000000
        /*0864*/ 	.word	0x00000000
        /*0868*/ 	.short	0x0101
        /*086a*/ 	.byte	0xff
	.zero		1


	//   ....[118]....
        /*086c*/ 	.word	0x00008c00
        /*0870*/ 	.word	0x00000000
        /*0874*/ 	.word	0x000000a0
        /*0878*/ 	.short	0x010a
        /*087a*/ 	.byte	0xff
	.zero		1


	//   ....[119]....
        /*087c*/ 	.word	0x00008cb0
        /*0880*/ 	.word	0x00000000
        /*0884*/ 	.word	0x000000a0
        /*0888*/ 	.short	0x010a
        /*088a*/ 	.byte	0xff
	.zero		1


	//   ....[120]....
        /*088c*/ 	.word	0x00008dd0
        /*0890*/ 	.word	0x00000000
        /*0894*/ 	.word	0x00000000
        /*0898*/ 	.short	0x0101
        /*089a*/ 	.byte	0xff
	.zero		1


	//   ....[121]....
        /*089c*/ 	.word	0x000091e0
        /*08a0*/ 	.word	0x000000ff
        /*08a4*/ 	.word	0x00000000
        /*08a8*/ 	.short	0x0101
        /*08aa*/ 	.byte	0x04
	.zero		1


	//   ....[122]....
        /*08ac*/ 	.word	0x00009ae0
        /*08b0*/ 	.word	0x00000000
        /*08b4*/ 	.word	0x00000160
        /*08b8*/ 	.short	0x010a
        /*08ba*/ 	.byte	0xff
	.zero		1


	//   ....[123]....
        /*08bc*/ 	.word	0x00009b40
        /*08c0*/ 	.word	0x00000000
        /*08c4*/ 	.word	0x00000050
        /*08c8*/ 	.short	0x010a
        /*08ca*/ 	.byte	0xff
	.zero		1


	//   ....[124]....
        /*08cc*/ 	.word	0x00009ba0
        /*08d0*/ 	.word	0x00000000
        /*08d4*/ 	.word	0x00000050
        /*08d8*/ 	.short	0x010a
        /*08da*/ 	.byte	0xff
	.zero		1


	//   ....[125]....
        /*08dc*/ 	.word	0x00009bf0
        /*08e0*/ 	.word	0x00000003
        /*08e4*/ 	.word	0x000000f0
        /*08e8*/ 	.short	0x010a
        /*08ea*/ 	.byte	0xff
	.zero		1


	//   ....[126]....
        /*08ec*/ 	.word	0x00009c50
        /*08f0*/ 	.word	0x00000000
        /*08f4*/ 	.word	0x00000000
        /*08f8*/ 	.short	0x010a
        /*08fa*/ 	.byte	0xff
	.zero		1


	//   ....[127]....
        /*08fc*/ 	.word	0x00009cb0
        /*0900*/ 	.word	0x00000000
        /*0904*/ 	.word	0x00000000
        /*0908*/ 	.short	0x010a
        /*090a*/ 	.byte	0xff
	.zero		1


	//   ....[128]....
        /*090c*/ 	.word	0x00009d10
        /*0910*/ 	.word	0x00000000
        /*0914*/ 	.word	0x00000000
        /*0918*/ 	.short	0x010a
        /*091a*/ 	.byte	0xff
	.zero		1


	//   ....[129]....
        /*091c*/ 	.word	0x00009d70
        /*0920*/ 	.word	0x00000000
        /*0924*/ 	.word	0x00000000
        /*0928*/ 	.short	0x010a
        /*092a*/ 	.byte	0xff
	.zero		1


	//   ....[130]....
        /*092c*/ 	.word	0x00009dd0
        /*0930*/ 	.word	0x00000000
        /*0934*/ 	.word	0x00000000
        /*0938*/ 	.short	0x010a
        /*093a*/ 	.byte	0xff
	.zero		1


	//   ....[131]....
        /*093c*/ 	.word	0x00009e30
        /*0940*/ 	.word	0x00000000
        /*0944*/ 	.word	0x00000000
        /*0948*/ 	.short	0x010a
        /*094a*/ 	.byte	0xff
	.zero		1


	//   ....[132]....
        /*094c*/ 	.word	0x00009e90
        /*0950*/ 	.word	0x00000000
        /*0954*/ 	.word	0x00000000
        /*0958*/ 	.short	0x010a
        /*095a*/ 	.byte	0xff
	.zero		1


	//   ....[133]....
        /*095c*/ 	.word	0x00009ef0
        /*0960*/ 	.word	0x00000000
        /*0964*/ 	.word	0x00000000
        /*0968*/ 	.short	0x010a
        /*096a*/ 	.byte	0xff
	.zero		1


	//   ....[134]....
        /*096c*/ 	.word	0x00009f50
        /*0970*/ 	.word	0x00000000
        /*0974*/ 	.word	0x00000000
        /*0978*/ 	.short	0x010a
        /*097a*/ 	.byte	0xff
	.zero		1


	//   ....[135]....
        /*097c*/ 	.word	0x00009fa0
        /*0980*/ 	.word	0x00000002
        /*0984*/ 	.word	0x00000150
        /*0988*/ 	.short	0x010a
        /*098a*/ 	.byte	0xff
	.zero		1


	//   ....[136]....
        /*098c*/ 	.word	0x0000a000
        /*0990*/ 	.word	0x00000002
        /*0994*/ 	.word	0x00000100
        /*0998*/ 	.short	0x010a
        /*099a*/ 	.byte	0xff
	.zero		1


	//   ....[137]....
        /*099c*/ 	.word	0x0000a050
        /*09a0*/ 	.word	0x00000002
        /*09a4*/ 	.word	0x000000f0
        /*09a8*/ 	.short	0x010a
        /*09aa*/ 	.byte	0xff
	.zero		1


	//   ....[138]....
        /*09ac*/ 	.word	0x0000a0b0
        /*09b0*/ 	.word	0x00000000
        /*09b4*/ 	.word	0x00000100
        /*09b8*/ 	.short	0x010a
        /*09ba*/ 	.byte	0xff
	.zero		1


	//   ....[139]....
        /*09bc*/ 	.word	0x0000a100
        /*09c0*/ 	.word	0x00000000
        /*09c4*/ 	.word	0x000000f0
        /*09c8*/ 	.short	0x010a
        /*09ca*/ 	.byte	0xff
	.zero		1


	//   ....[140]....
        /*09cc*/ 	.word	0x0000a160
        /*09d0*/ 	.word	0x00000002
        /*09d4*/ 	.word	0x00000130
        /*09d8*/ 	.short	0x010a
        /*09da*/ 	.byte	0xff
	.zero		1


	//   ....[141]....
        /*09dc*/ 	.word	0x0000a1c0
        /*09e0*/ 	.word	0x00000000
        /*09e4*/ 	.word	0x00000000
        /*09e8*/ 	.short	0x010a
        /*09ea*/ 	.byte	0xff
	.zero		1


	//   ....[142]....
        /*09ec*/ 	.word	0x0000a220
        /*09f0*/ 	.word	0x00000000
        /*09f4*/ 	.word	0x00000000
        /*09f8*/ 	.short	0x010a
        /*09fa*/ 	.byte	0xff
	.zero		1


	//   ....[143]....
        /*09fc*/ 	.word	0x0000a280
        /*0a00*/ 	.word	0x00000000
        /*0a04*/ 	.word	0x00000000
        /*0a08*/ 	.short	0x010a
        /*0a0a*/ 	.byte	0xff
	.zero		1


	//   ....[144]....
        /*0a0c*/ 	.word	0x0000a2e0
        /*0a10*/ 	.word	0x00000000
        /*0a14*/ 	.word	0x00000000
        /*0a18*/ 	.short	0x010a
        /*0a1a*/ 	.byte	0xff
	.zero		1


	//   ....[145]....
        /*0a1c*/ 	.word	0x0000a340
        /*0a20*/ 	.word	0x00000000
        /*0a24*/ 	.word	0x00000000
        /*0a28*/ 	.short	0x010a
        /*0a2a*/ 	.byte	0xff
	.zero		1


	//   ....[146]....
        /*0a2c*/ 	.word	0x0000a390
        /*0a30*/ 	.word	0x0000000c
        /*0a34*/ 	.word	0x000000f0
        /*0a38*/ 	.short	0x010a
        /*0a3a*/ 	.byte	0xff
	.zero		1


	//   ....[147]....
        /*0a3c*/ 	.word	0x0000a3f0
        /*0a40*/ 	.word	0x00000000
        /*0a44*/ 	.word	0x000000e8
        /*0a48*/ 	.short	0x010a
        /*0a4a*/ 	.byte	0xff
	.zero		1


	//   ....[148]....
        /*0a4c*/ 	.word	0x0000a450
        /*0a50*/ 	.word	0x00000000
        /*0a54*/ 	.word	0x000000c0
        /*0a58*/ 	.short	0x010a
        /*0a5a*/ 	.byte	0xff
	.zero		1


	//   ....[149]....
        /*0a5c*/ 	.word	0x0000a4b0
        /*0a60*/ 	.word	0x00000000
        /*0a64*/ 	.word	0x000000c8
        /*0a68*/ 	.short	0x010a
        /*0a6a*/ 	.byte	0xff
	.zero		1


	//   ....[150]....
        /*0a6c*/ 	.word	0x0000a510
        /*0a70*/ 	.word	0x00000000
        /*0a74*/ 	.word	0x000000d0
        /*0a78*/ 	.short	0x010a
        /*0a7a*/ 	.byte	0xff
	.zero		1


	//   ....[151]....
        /*0a7c*/ 	.word	0x0000a570
        /*0a80*/ 	.word	0x00000000
        /*0a84*/ 	.word	0x000000d8
        /*0a88*/ 	.short	0x010a
        /*0a8a*/ 	.byte	0xff
	.zero		1


	//   ....[152]....
        /*0a8c*/ 	.word	0x0000a5d0
        /*0a90*/ 	.word	0x00000000
        /*0a94*/ 	.word	0x000000c0
        /*0a98*/ 	.short	0x010a
        /*0a9a*/ 	.byte	0xff
	.zero		1


	//   ....[153]....
        /*0a9c*/ 	.word	0x0000a630
        /*0aa0*/ 	.word	0x00000000
        /*0aa4*/ 	.word	0x000000c8
        /*0aa8*/ 	.short	0x010a
        /*0aaa*/ 	.byte	0xff
	.zero		1


	//   ....[154]....
        /*0aac*/ 	.word	0x0000a690
        /*0ab0*/ 	.word	0x00000000
        /*0ab4*/ 	.word	0x000000d0
        /*0ab8*/ 	.short	0x010a
        /*0aba*/ 	.byte	0xff
	.zero		1


	//   ....[155]....
        /*0abc*/ 	.word	0x0000a6e0
        /*0ac0*/ 	.word	0x00000003
        /*0ac4*/ 	.word	0x000000f0
        /*0ac8*/ 	.short	0x010a
        /*0aca*/ 	.byte	0xff
	.zero		1


	//   ....[156]....
        /*0acc*/ 	.word	0x0000a730
        /*0ad0*/ 	.word	0x00000002
        /*0ad4*/ 	.word	0x000000a0
        /*0ad8*/ 	.short	0x010a
        /*0ada*/ 	.byte	0xff
	.zero		1


	//   ....[157]....
        /*0adc*/ 	.word	0x0000a780
        /*0ae0*/ 	.word	0x00000034
        /*0ae4*/ 	.word	0x00000110
        /*0ae8*/ 	.short	0x010a
        /*0aea*/ 	.byte	0xff
	.zero		1


	//   ....[158]....
        /*0aec*/ 	.word	0x0000a7d0
        /*0af0*/ 	.word	0x00000000
        /*0af4*/ 	.word	0x000000a0
        /*0af8*/ 	.short	0x010a
        /*0afa*/ 	.byte	0xff
	.zero		1


	//   ....[159]....
        /*0afc*/ 	.word	0x0000a820
        /*0b00*/ 	.word	0x00000000
        /*0b04*/ 	.word	0x000000a0
        /*0b08*/ 	.short	0x010a
        /*0b0a*/ 	.byte	0xff
	.zero		1


	//   ....[160]....
        /*0b0c*/ 	.word	0x0000a870
        /*0b10*/ 	.word	0x00000000
        /*0b14*/ 	.word	0x000000a0
        /*0b18*/ 	.short	0x010a
        /*0b1a*/ 	.byte	0xff
	.zero		1


	//----- nvinfo : EIATTR_NUM_MBARRIERS
	.align		4
.L_48:
        /*0b1c*/ 	.byte	0x03, 0x38
        /*0b1e*/ 	.short	0x002e


	//----- nvinfo : EIATTR_EXIT_INSTR_OFFSETS
	.align		4
        /*0b20*/ 	.byte	0x04, 0x1c
        /*0b22*/ 	.short	(.L_50 - .L_49)


	//   ....[0]....
.L_49:
        /*0b24*/ 	.word	0x00002db0


	//   ....[1]....
        /*0b28*/ 	.word	0x000032a0


	//   ....[2]....
        /*0b2c*/ 	.word	0x00003300


	//   ....[3]....
        /*0b30*/ 	.word	0x00004190


	//   ....[4]....
        /*0b34*/ 	.word	0x00005300


	//   ....[5]....
        /*0b38*/ 	.word	0x00005340


	//   ....[6]....
        /*0b3c*/ 	.word	0x00009ad0


	//----- nvinfo : EIATTR_MAX_THREADS
	.align		4
.L_50:
        /*0b40*/ 	.byte	0x04, 0x05
        /*0b42*/ 	.short	(.L_52 - .L_51)
.L_51:
        /*0b44*/ 	.word	0x00000100
        /*0b48*/ 	.word	0x00000001
        /*0b4c*/ 	.word	0x00000001


	//----- nvinfo : EIATTR_CRS_STACK_SIZE
	.align		4
.L_52:
        /*0b50*/ 	.byte	0x04, 0x1e
        /*0b52*/ 	.short	(.L_54 - .L_53)
.L_53:
        /*0b54*/ 	.word	0x00000000


	//----- nvinfo : EIATTR_CBANK_PARAM_SIZE
	.align		4
.L_54:
        /*0b58*/ 	.byte	0x03, 0x19
        /*0b5a*/ 	.short	0x0800


	//----- nvinfo : EIATTR_PARAM_CBANK
	.align		4
        /*0b5c*/ 	.byte	0x04, 0x0a
        /*0b5e*/ 	.short	(.L_56 - .L_55)
	.align		4
.L_55:
        /*0b60*/ 	.word	index@(.nv.constant0._ZN7cutlass13device_kernelINS_4gemm6kernel13GemmUniversalIN4cute5tupleIJiiiiEEENS1_10collective13CollectiveMmaINS1_35MainloopSm100TmaUmmaWarpSpecializedILi10ELi2ELi4ENS5_IJNS4_1CILi1EEENSA_ILi2EEESB_EEEEENS5_IJNSA_ILi64EEENSA_ILi256EEESF_EEEaNS5_IJlSB_lEEEaSI_NS4_8TiledMMAINS4_8MMA_AtomIJNS4_15SM100_MMA_S8_SSIaaiLi64ELi256ELNS4_4UMMA5MajorE0ELSN_0ELNSM_8SaturateE0EEEEEENS4_6LayoutINS5_IJSB_SB_SB_EEENS5_IJNSA_ILi0EEEST_ST_EEEEENS5_IJNS4_10UnderscoreESW_SW_EEEEENS4_23SM90_TMA_LOAD_MULTICASTENS4_14ComposedLayoutINS4_7SwizzleILi2ELi4ELi3EEENS4_18smem_ptr_flag_bitsILi8EEENSR_INS5_IJNSA_ILi8EEESF_EEENS5_IJSF_SB_EEEEEEEvNS4_8identityENS4_13SM90_TMA_LOADES19_vS1A_EENS_8epilogue10collective18CollectiveEpilogueINS1D_23Sm100TmaWarpSpecializedILi4ELi2ELi32ELb0ELb0EEEJSH_NS5_IJNSR_ISF_SB_EES1I_EEEaSI_aSI_NS1D_6fusion15FusionCallbacksIS1H_NS1K_17LinearCombinationIaiaiLNS_15FloatRoundStyleE2EEESH_S1J_JEEENS4_5SM1004TMEM4LOAD26SM100_TMEM_LOAD_16dp32b32xES1B_S19_NS4_39AutoVectorizingCopyWithAssumedAlignmentILi128EEENS4_14SM90_TMA_STOREES19_S1V_S1V_EEEvvEEEEvNT_6ParamsE)
        /*0b64*/ 	.short	0x0380
        /*0b66*/ 	.short	0x0800


	//----- nvinfo : EIATTR_SW_WAR
	.align		4
.L_56:
        /*0b68*/ 	.byte	0x04, 0x36
        /*0b6a*/ 	.short	(.L_58 - .L_57)
.L_57:
        /*0b6c*/ 	.word	0x00000008
.L_58:


//--------------------- .nv.callgraph             --------------------------
	.section	.nv.callgraph,"",@"SHT_CUDA_CALLGRAPH"
	.align	4
	.sectionentsize	8
	.align		4
        /*0000*/ 	.word	0x00000000
	.align		4
        /*0004*/ 	.word	0xffffffff
	.align		4
        /*0008*/ 	.word	index@(_ZN7cutlass13device_kernelINS_4gemm6kernel13GemmUniversalIN4cute5tupleIJiiiiEEENS1_10collective13CollectiveMmaINS1_35MainloopSm100TmaUmmaWarpSpecializedILi10ELi2ELi4ENS5_IJNS4_1CILi1EEENSA_ILi2EEESB_EEEEENS5_IJNSA_ILi64EEENSA_ILi256EEESF_EEEaNS5_IJlSB_lEEEaSI_NS4_8TiledMMAINS4_8MMA_AtomIJNS4_15SM100_MMA_S8_SSIaaiLi64ELi256ELNS4_4UMMA5MajorE0ELSN_0ELNSM_8SaturateE0EEEEEENS4_6LayoutINS5_IJSB_SB_SB_EEENS5_IJNSA_ILi0EEEST_ST_EEEEENS5_IJNS4_10UnderscoreESW_SW_EEEEENS4_23SM90_TMA_LOAD_MULTICASTENS4_14ComposedLayoutINS4_7SwizzleILi2ELi4ELi3EEENS4_18smem_ptr_flag_bitsILi8EEENSR_INS5_IJNSA_ILi8EEESF_EEENS5_IJSF_SB_EEEEEEEvNS4_8identityENS4_13SM90_TMA_LOADES19_vS1A_EENS_8epilogue10collective18CollectiveEpilogueINS1D_23Sm100TmaWarpSpecializedILi4ELi2ELi32ELb0ELb0EEEJSH_NS5_IJNSR_ISF_SB_EES1I_EEEaSI_aSI_NS1D_6fusion15FusionCallbacksIS1H_NS1K_17LinearCombinationIaiaiLNS_15FloatRoundStyleE2EEESH_S1J_JEEENS4_5SM1004TMEM4LOAD26SM100_TMEM_LOAD_16dp32b32xES1B_S19_NS4_39AutoVectorizingCopyWithAssumedAlignmentILi128EEENS4_14SM90_TMA_STOREES19_S1V_S1V_EEEvvEEEEvNT_6ParamsE)
	.align		4
        /*000c*/ 	.word	index@(__assertfail)
	.align		4
        /*0010*/ 	.word	0x00000000
	.align		4
        /*0014*/ 	.word	0xfffffffe
	.align		4
        /*0018*/ 	.word	0x00000000
	.align		4
        /*001c*/ 	.word	0xfffffffd
	.align		4
        /*0020*/ 	.word	0x00000000
	.align		4
        /*0024*/ 	.word	0xfffffffc


//--------------------- .nv.constant4             --------------------------
	.section	.nv.constant4,"a",@progbits
	.align	8
	.align		8
.nv.constant4:
        /*0000*/ 	.dword	__assertfail
	.align		8
        /*0008*/ 	.dword	__unnamed_1
	.align		8
        /*0010*/ 	.dword	__unnamed_2
	.align		8
        /*0018*/ 	.dword	__unnamed_3
	.align		8
        /*0020*/ 	.dword	_ZN40_INTERNAL_41180ec8_4_k_cu_bb3da66f_266414cuda3std3__45__cpo5beginE
	.align		8
        /*0028*/ 	.dword	_ZN40_INTERNAL_41180ec8_4_k_cu_bb3da66f_266414cuda3std3__45__cpo3endE
	.align		8
        /*0030*/ 	.dword	_ZN40_INTERNAL_41180ec8_4_k_cu_bb3da66f_266414cuda3std3__45__cpo6cbeginE
	.align		8
        /*0038*/ 	.dword	_ZN40_INTERNAL_41180ec8_4_k_cu_bb3da66f_266414cuda3std3__45__cpo4cendE
	.align		8
        /*0040*/ 	.dword	_ZN40_INTERNAL_41180ec8_4_k_cu_bb3da66f_266414cuda3std3__442_GLOBAL__N__41180ec8_4_k_cu_bb3da66f_266416ignoreE
	.align		8
        /*0048*/ 	.dword	_ZN40_INTERNAL_41180ec8_4_k_cu_bb3da66f_266414cuda3std3__419piecewise_constructE
	.align		8
        /*0050*/ 	.dword	_ZN40_INTERNAL_41180ec8_4_k_cu_bb3da66f_266414cuda3std3__48in_placeE
	.align		8
        /*0058*/ 	.dword	_ZN40_INTERNAL_41180ec8_4_k_cu_bb3da66f_266414cuda3std6ranges3__45__cpo4swapE
	.align		8
        /*0060*/ 	.dword	_ZN40_INTERNAL_41180ec8_4_k_cu_bb3da66f_266414cuda3std6ranges3__45__cpo9iter_moveE
	.align		8
        /*0068*/ 	.dword	_ZN40_INTERNAL_41180ec8_4_k_cu_bb3da66f_266414cute7productE
	.align		8
        /*0070*/ 	.dword	_ZN40_INTERNAL_41180ec8_4_k_cu_bb3da66f_266414cute1_E
	.align		8
        /*0078*/ 	.dword	$str$25
	.align		8
        /*0080*/ 	.dword	$str$26
	.align		8
        /*0088*/ 	.dword	$str$27
	.align		8
        /*0090*/ 	.dword	$str$28


//--------------------- .text._ZN7cutlass13device_kernelINS_4gemm6kernel13GemmUniversalIN4cute5tupleIJiiiiEEENS1_10collective13CollectiveMmaINS1_35MainloopSm100TmaUmmaWarpSpecializedILi10ELi2ELi4ENS5_IJNS4_1CILi1EEENSA_ILi2EEESB_EEEEENS5_IJNSA_ILi64EEENSA_ILi256EEESF_EEEaNS5_IJlSB_lEEEaSI_NS4_8TiledMMAINS4_8MMA_AtomIJNS4_15SM100_MMA_S8_SSIaaiLi64ELi256ELNS4_4UMMA5MajorE0ELSN_0ELNSM_8SaturateE0EEEEEENS4_6LayoutINS5_IJSB_SB_SB_EEENS5_IJNSA_ILi0EEEST_ST_EEEEENS5_IJNS4_10UnderscoreESW_SW_EEEEENS4_23SM90_TMA_LOAD_MULTICASTENS4_14ComposedLayoutINS4_7SwizzleILi2ELi4ELi3EEENS4_18smem_ptr_flag_bitsILi8EEENSR_INS5_IJNSA_ILi8EEESF_EEENS5_IJSF_SB_EEEEEEEvNS4_8identityENS4_13SM90_TMA_LOADES19_vS1A_EENS_8epilogue10collective18CollectiveEpilogueINS1D_23Sm100TmaWarpSpecializedILi4ELi2ELi32ELb0ELb0EEEJSH_NS5_IJNSR_ISF_SB_EES1I_EEEaSI_aSI_NS1D_6fusion15FusionCallbacksIS1H_NS1K_17LinearCombinationIaiaiLNS_15FloatRoundStyleE2EEESH_S1J_JEEENS4_5SM1004TMEM4LOAD26SM100_TMEM_LOAD_16dp32b32xES1B_S19_NS4_39AutoVectorizingCopyWithAssumedAlignmentILi128EEENS4_14SM90_TMA_STOREES19_S1V_S1V_EEEvvEEEEvNT_6ParamsE --------------------------
	.section	.text._ZN7cutlass13device_kernelINS_4gemm6kernel13GemmUniversalIN4cute5tupleIJiiiiEEENS1_10collective13CollectiveMmaINS1_35MainloopSm100TmaUmmaWarpSpecializedILi10ELi2ELi4ENS5_IJNS4_1CILi1EEENSA_ILi2EEESB_EEEEENS5_IJNSA_ILi64EEENSA_ILi256EEESF_EEEaNS5_IJlSB_lEEEaSI_NS4_8TiledMMAINS4_8MMA_AtomIJNS4_15SM100_MMA_S8_SSIaaiLi64ELi256ELNS4_4UMMA5MajorE0ELSN_0ELNSM_8SaturateE0EEEEEENS4_6LayoutINS5_IJSB_SB_SB_EEENS5_IJNSA_ILi0EEEST_ST_EEEEENS5_IJNS4_10UnderscoreESW_SW_EEEEENS4_23SM90_TMA_LOAD_MULTICASTENS4_14ComposedLayoutINS4_7SwizzleILi2ELi4ELi3EEENS4_18smem_ptr_flag_bitsILi8EEENSR_INS5_IJNSA_ILi8EEESF_EEENS5_IJSF_SB_EEEEEEEvNS4_8identityENS4_13SM90_TMA_LOADES19_vS1A_EENS_8epilogue10collective18CollectiveEpilogueINS1D_23Sm100TmaWarpSpecializedILi4ELi2ELi32ELb0ELb0EEEJSH_NS5_IJNSR_ISF_SB_EES1I_EEEaSI_aSI_NS1D_6fusion15FusionCallbacksIS1H_NS1K_17LinearCombinationIaiaiLNS_15FloatRoundStyleE2EEESH_S1J_JEEENS4_5SM1004TMEM4LOAD26SM100_TMEM_LOAD_16dp32b32xES1B_S19_NS4_39AutoVectorizingCopyWithAssumedAlignmentILi128EEENS4_14SM90_TMA_STOREES19_S1V_S1V_EEEvvEEEEvNT_6ParamsE,"ax",@progbits
	.align	128
.text._ZN7cutlass13device_kernelINS_4gemm6kernel13GemmUniversalIN4cute5tupleIJiiiiEEENS1_10collective13CollectiveMmaINS1_35MainloopSm100TmaUmmaWarpSpecializedILi10ELi2ELi4ENS5_IJNS4_1CILi1EEENSA_ILi2EEESB_EEEEENS5_IJNSA_ILi64EEENSA_ILi256EEESF_EEEaNS5_IJlSB_lEEEaSI_NS4_8TiledMMAINS4_8MMA_AtomIJNS4_15SM100_MMA_S8_SSIaaiLi64ELi256ELNS4_4UMMA5MajorE0ELSN_0ELNSM_8SaturateE0EEEEEENS4_6LayoutINS5_IJSB_SB_SB_EEENS5_IJNSA_ILi0EEEST_ST_EEEEENS5_IJNS4_10UnderscoreESW_SW_EEEEENS4_23SM90_TMA_LOAD_MULTICASTENS4_14ComposedLayoutINS4_7SwizzleILi2ELi4ELi3EEENS4_18smem_ptr_flag_bitsILi8EEENSR_INS5_IJNSA_ILi8EEESF_EEENS5_IJSF_SB_EEEEEEEvNS4_8identityENS4_13SM90_TMA_LOADES19_vS1A_EENS_8epilogue10collective18CollectiveEpilogueINS1D_23Sm100TmaWarpSpecializedILi4ELi2ELi32ELb0ELb0EEEJSH_NS5_IJNSR_ISF_SB_EES1I_EEEaSI_aSI_NS1D_6fusion15FusionCallbacksIS1H_NS1K_17LinearCombinationIaiaiLNS_15FloatRoundStyleE2EEESH_S1J_JEEENS4_5SM1004TMEM4LOAD26SM100_TMEM_LOAD_16dp32b32xES1B_S19_NS4_39AutoVectorizingCopyWithAssumedAlignmentILi128EEENS4_14SM90_TMA_STOREES19_S1V_S1V_EEEvvEEEEvNT_6ParamsE:
        .type           _ZN7cutlass13device_kernelINS_4gemm6kernel13GemmUniversalIN4cute5tupleIJiiiiEEENS1_10collective13CollectiveMmaINS1_35MainloopSm100TmaUmmaWarpSpecializedILi10ELi2ELi4ENS5_IJNS4_1CILi1EEENSA_ILi2EEESB_EEEEENS5_IJNSA_ILi64EEENSA_ILi256EEESF_EEEaNS5_IJlSB_lEEEaSI_NS4_8TiledMMAINS4_8MMA_AtomIJNS4_15SM100_MMA_S8_SSIaaiLi64ELi256ELNS4_4UMMA5MajorE0ELSN_0ELNSM_8SaturateE0EEEEEENS4_6LayoutINS5_IJSB_SB_SB_EEENS5_IJNSA_ILi0EEEST_ST_EEEEENS5_IJNS4_10UnderscoreESW_SW_EEEEENS4_23SM90_TMA_LOAD_MULTICASTENS4_14ComposedLayoutINS4_7SwizzleILi2ELi4ELi3EEENS4_18smem_ptr_flag_bitsILi8EEENSR_INS5_IJNSA_ILi8EEESF_EEENS5_IJSF_SB_EEEEEEEvNS4_8identityENS4_13SM90_TMA_LOADES19_vS1A_EENS_8epilogue10collective18CollectiveEpilogueINS1D_23Sm100TmaWarpSpecializedILi4ELi2ELi32ELb0ELb0EEEJSH_NS5_IJNSR_ISF_SB_EES1I_EEEaSI_aSI_NS1D_6fusion15FusionCallbacksIS1H_NS1K_17LinearCombinationIaiaiLNS_15FloatRoundStyleE2EEESH_S1J_JEEENS4_5SM1004TMEM4LOAD26SM100_TMEM_LOAD_16dp32b32xES1B_S19_NS4_39AutoVectorizingCopyWithAssumedAlignmentILi128EEENS4_14SM90_TMA_STOREES19_S1V_S1V_EEEvvEEEEvNT_6ParamsE,@function
        .size           _ZN7cutlass13device_kernelINS_4gemm6kernel13GemmUniversalIN4cute5tupleIJiiiiEEENS1_10collective13CollectiveMmaINS1_35MainloopSm100TmaUmmaWarpSpecializedILi10ELi2ELi4ENS5_IJNS4_1CILi1EEENSA_ILi2EEESB_EEEEENS5_IJNSA_ILi64EEENSA_ILi256EEESF_EEEaNS5_IJlSB_lEEEaSI_NS4_8TiledMMAINS4_8MMA_AtomIJNS4_15SM100_MMA_S8_SSIaaiLi64ELi256ELNS4_4UMMA5MajorE0ELSN_0ELNSM_8SaturateE0EEEEEENS4_6LayoutINS5_IJSB_SB_SB_EEENS5_IJNSA_ILi0EEEST_ST_EEEEENS5_IJNS4_10UnderscoreESW_SW_EEEEENS4_23SM90_TMA_LOAD_MULTICASTENS4_14ComposedLayoutINS4_7SwizzleILi2ELi4ELi3EEENS4_18smem_ptr_flag_bitsILi8EEENSR_INS5_IJNSA_ILi8EEESF_EEENS5_IJSF_SB_EEEEEEEvNS4_8identityENS4_13SM90_TMA_LOADES19_vS1A_EENS_8epilogue10collective18CollectiveEpilogueINS1D_23Sm100TmaWarpSpecializedILi4ELi2ELi32ELb0ELb0EEEJSH_NS5_IJNSR_ISF_SB_EES1I_EEEaSI_aSI_NS1D_6fusion15FusionCallbacksIS1H_NS1K_17LinearCombinationIaiaiLNS_15FloatRoundStyleE2EEESH_S1J_JEEENS4_5SM1004TMEM4LOAD26SM100_TMEM_LOAD_16dp32b32xES1B_S19_NS4_39AutoVectorizingCopyWithAssumedAlignmentILi128EEENS4_14SM90_TMA_STOREES19_S1V_S1V_EEEvvEEEEvNT_6ParamsE,(.L_x_196 - _ZN7cutlass13device_kernelINS_4gemm6kernel13GemmUniversalIN4cute5tupleIJiiiiEEENS1_10collective13CollectiveMmaINS1_35MainloopSm100TmaUmmaWarpSpecializedILi10ELi2ELi4ENS5_IJNS4_1CILi1EEENSA_ILi2EEESB_EEEEENS5_IJNSA_ILi64EEENSA_ILi256EEESF_EEEaNS5_IJlSB_lEEEaSI_NS4_8TiledMMAINS4_8MMA_AtomIJNS4_15SM100_MMA_S8_SSIaaiLi64ELi256ELNS4_4UMMA5MajorE0ELSN_0ELNSM_8SaturateE0EEEEEENS4_6LayoutINS5_IJSB_SB_SB_EEENS5_IJNSA_ILi0EEEST_ST_EEEEENS5_IJNS4_10UnderscoreESW_SW_EEEEENS4_23SM90_TMA_LOAD_MULTICASTENS4_14ComposedLayoutINS4_7SwizzleILi2ELi4ELi3EEENS4_18smem_ptr_flag_bitsILi8EEENSR_INS5_IJNSA_ILi8EEESF_EEENS5_IJSF_SB_EEEEEEEvNS4_8identityENS4_13SM90_TMA_LOADES19_vS1A_EENS_8epilogue10collective18CollectiveEpilogueINS1D_23Sm100TmaWarpSpecializedILi4ELi2ELi32ELb0ELb0EEEJSH_NS5_IJNSR_ISF_SB_EES1I_EEEaSI_aSI_NS1D_6fusion15FusionCallbacksIS1H_NS1K_17LinearCombinationIaiaiLNS_15FloatRoundStyleE2EEESH_S1J_JEEENS4_5SM1004TMEM4LOAD26SM100_TMEM_LOAD_16dp32b32xES1B_S19_NS4_39AutoVectorizingCopyWithAssumedAlignmentILi128EEENS4_14SM90_TMA_STOREES19_S1V_S1V_EEEvvEEEEvNT_6ParamsE)
        .other          _ZN7cutlass13device_kernelINS_4gemm6kernel13GemmUniversalIN4cute5tupleIJiiiiEEENS1_10collective13CollectiveMmaINS1_35MainloopSm100TmaUmmaWarpSpecializedILi10ELi2ELi4ENS5_IJNS4_1CILi1EEENSA_ILi2EEESB_EEEEENS5_IJNSA_ILi64EEENSA_ILi256EEESF_EEEaNS5_IJlSB_lEEEaSI_NS4_8TiledMMAINS4_8MMA_AtomIJNS4_15SM100_MMA_S8_SSIaaiLi64ELi256ELNS4_4UMMA5MajorE0ELSN_0ELNSM_8SaturateE0EEEEEENS4_6LayoutINS5_IJSB_SB_SB_EEENS5_IJNSA_ILi0EEEST_ST_EEEEENS5_IJNS4_10UnderscoreESW_SW_EEEEENS4_23SM90_TMA_LOAD_MULTICASTENS4_14ComposedLayoutINS4_7SwizzleILi2ELi4ELi3EEENS4_18smem_ptr_flag_bitsILi8EEENSR_INS5_IJNSA_ILi8EEESF_EEENS5_IJSF_SB_EEEEEEEvNS4_8identityENS4_13SM90_TMA_LOADES19_vS1A_EENS_8epilogue10collective18CollectiveEpilogueINS1D_23Sm100TmaWarpSpecializedILi4ELi2ELi32ELb0ELb0EEEJSH_NS5_IJNSR_ISF_SB_EES1I_EEEaSI_aSI_NS1D_6fusion15FusionCallbacksIS1H_NS1K_17LinearCombinationIaiaiLNS_15FloatRoundStyleE2EEESH_S1J_JEEENS4_5SM1004TMEM4LOAD26SM100_TMEM_LOAD_16dp32b32xES1B_S19_NS4_39AutoVectorizingCopyWithAssumedAlignmentILi128EEENS4_14SM90_TMA_STOREES19_S1V_S1V_EEEvvEEEEvNT_6ParamsE,@"STO_CUDA_ENTRY STV_DEFAULT"
_ZN7cutlass13device_kernelINS_4gemm6kernel13GemmUniversalIN4cute5tupleIJiiiiEEENS1_10collective13CollectiveMmaINS1_35MainloopSm100TmaUmmaWarpSpecializedILi10ELi2ELi4ENS5_IJNS4_1CILi1EEENSA_ILi2EEESB_EEEEENS5_IJNSA_ILi64EEENSA_ILi256EEESF_EEEaNS5_IJlSB_lEEEaSI_NS4_8TiledMMAINS4_8MMA_AtomIJNS4_15SM100_MMA_S8_SSIaaiLi64ELi256ELNS4_4UMMA5MajorE0ELSN_0ELNSM_8SaturateE0EEEEEENS4_6LayoutINS5_IJSB_SB_SB_EEENS5_IJNSA_ILi0EEEST_ST_EEEEENS5_IJNS4_10UnderscoreESW_SW_EEEEENS4_23SM90_TMA_LOAD_MULTICASTENS4_14ComposedLayoutINS4_7SwizzleILi2ELi4ELi3EEENS4_18smem_ptr_flag_bitsILi8EEENSR_INS5_IJNSA_ILi8EEESF_EEENS5_IJSF_SB_EEEEEEEvNS4_8identityENS4_13SM90_TMA_LOADES19_vS1A_EENS_8epilogue10collective18CollectiveEpilogueINS1D_23Sm100TmaWarpSpecializedILi4ELi2ELi32ELb0ELb0EEEJSH_NS5_IJNSR_ISF_SB_EES1I_EEEaSI_aSI_NS1D_6fusion15FusionCallbacksIS1H_NS1K_17LinearCombinationIaiaiLNS_15FloatRoundStyleE2EEESH_S1J_JEEENS4_5SM1004TMEM4LOAD26SM100_TMEM_LOAD_16dp32b32xES1B_S19_NS4_39AutoVectorizingCopyWithAssumedAlignmentILi128EEENS4_14SM90_TMA_STOREES19_S1V_S1V_EEEvvEEEEvNT_6ParamsE:
[----:B------:R-:W1:Y:S01]  /*0000*/  LDC R1, c[0x0][0x37c] ;  /* 0x0000df00ff017b82 */ /* 0x000e620000000800 */
[----:B------:R-:W2:Y:S01]  /*0010*/  S2R R85, SR_TID.X ;  /* 0x0000000000557919 */ /* 0x000ea20000002100 */
[----:B------:R-:W3:Y:S01]  /*0020*/  LDCU.64 UR8, c[0x0][0x890] ;  /* 0x00011200ff0877ac */ /* 0x000ee20008000a00 */
[----:B------:R-:W-:Y:S02]  /*0030*/  PRMT R74, RZ, 0x7610, R74 ;  /* 0x00007610ff4a7816 */ /* 0x000fe4000000004a */
[----:B------:R-:W-:Y:S01]  /*0040*/  ELECT P3, URZ, PT ;  /* 0x0000000000ff782f */ /* 0x000fe20003860000 */
[----:B---3--:R-:W-:-:S04]  /*0050*/  UISETP.NE.U32.AND UP0, UPT, UR8, URZ, UPT ;  /* 0x000000ff0800728c */ /* 0x008fc8000bf05070 */
[----:B------:R-:W-:Y:S01]  /*0060*/  UISETP.NE.AND.EX UP0, UPT, UR9, URZ, UPT, UP0 ;  /* 0x000000ff0900728c */ /* 0x000fe2000bf05300 */
[----:B--2---:R-:W-:-:S05]  /*0070*/  SHF.R.U32.HI R75, RZ, 0x5, R85 ;  /* 0x00000005ff4b7819 */ /* 0x004fca0000011655 */
[----:B------:R-:W2:Y:S02]  /*0080*/  SHFL.IDX PT, R0, R75, RZ, 0x1f ;  /* 0x00001fff4b007589 */ /* 0x000ea400000e0000 */
[----:B--2---:R-:W-:Y:S01]  /*0090*/  R2UR UR17, R0 ;  /* 0x00000000001172ca */ /* 0x004fe200000e0000 */
[----:B-1----:R-:W-:-:S14]  /*00a0*/  BRA.U UP0, `(.L_x_0) ;  /* 0x0000000100307547 */ /* 0x002fdc000b800000 */
[----:B------:R-:W1:Y:S02]  /*00b0*/  LDCU.64 UR4, c[0x0][0x888] ;  /* 0x00011100ff0477ac */ /* 0x000e640008000a00 */
[----:B-1----:R-:W-:-:S04]  /*00c0*/  UISETP.NE.U32.AND UP0, UPT, UR4, URZ, UPT ;  /* 0x000000ff0400728c */ /* 0x002fc8000bf05070 */
[----:B------:R-:W-:-:S09]  /*00d0*/  UISETP.NE.AND.EX UP0, UPT, UR5, URZ, UPT, UP0 ;  /* 0x000000ff0500728c */ /* 0x000fd2000bf05300 */
[----:B------:R-:W-:Y:S05]  /*00e0*/  BRA.U !UP0, `(.L_x_1) ;  /* 0x0000000108147547 */ /* 0x000fea000b800000 */
[----:B------:R-:W1:Y:S01]  /*00f0*/  LDC.64 R40, c[0x0][0x888] ;  /* 0x00022200ff287b82 */ /* 0x000e620000000a00 */
[----:B------:R-:W1:Y:S02]  /*0100*/  LDCU.64 UR4, c[0x0][0x358] ;  /* 0x00006b00ff0477ac */ /* 0x000e640008000a00 */
[----:B-1----:R1:W5:Y:S01]  /*0110*/  LDG.E R40, desc[UR4][R40.64] ;  /* 0x0000000428287981 */ /* 0x002362000c1e1900 */
[----:B------:R-:W-:Y:S01]  /*0120*/  HFMA2 R74, -RZ, RZ, 0, 5.9604644775390625e-08 ;  /* 0x00000001ff4a7431 */ /* 0x000fe200000001ff */
[----:B------:R-:W-:Y:S05]  /*0130*/  BRA `(.L_x_0) ;  /* 0x00000000000c7947 */ /* 0x000fea0003800000 */
.L_x_1:
[----:B------:R-:W1:Y:S01]  /*0140*/  LDCU UR4, c[0x0][0x880] ;  /* 0x00011000ff0477ac */ /* 0x000e620008000800 */
[----:B------:R-:W-:Y:S01]  /*0150*/  HFMA2 R74, -RZ, RZ, 0, 5.9604644775390625e-08 ;  /* 0x00000001ff4a7431 */ /* 0x000fe200000001ff */
[----:B-1----:R-:W-:-:S07]  /*0160*/  MOV R40, UR4 ;  /* 0x0000000400287c02 */ /* 0x002fce0008000f00 */
.L_x_0:
[----:B------:R-:W2:Y:S02]  /*0170*/  LDCU.64 UR4, c[0x0][0x8b0] ;  /* 0x00011600ff0477ac */ /* 0x000ea40008000a00 */
[----:B--2---:R-:W-:-:S04]  /*0180*/  UISETP.NE.U32.AND UP0, UPT, UR4, URZ, UPT ;  /* 0x000000ff0400728c */ /* 0x004fc8000bf05070 */
[----:B------:R-:W-:-:S09]  /*0190*/  UISETP.NE.AND.EX UP0, UPT, UR5, URZ, UPT, UP0 ;  /* 0x000000ff0500728c */ /* 0x000fd2000bf05300 */
[----:B------:R-:W-:Y:S05]  /*01a0*/  BRA.U UP0, `(.L_x_2) ;  /* 0x0000000100287547 */ /* 0x000fea000b800000 */
[----:B------:R-:W2:Y:S02]  /*01b0*/  LDCU.64 UR4, c[0x0][0x8a8] ;  /* 0x00011500ff0477ac */ /* 0x000ea40008000a00 */
[----:B--2---:R-:W-:-:S04]  /*01c0*/  UISETP.NE.U32.AND UP0, UPT, UR4, URZ, UPT ;  /* 0x000000ff0400728c */ /* 0x004fc8000bf05070 */
[----:B------:R-:W-:-:S09]  /*01d0*/  UISETP.NE.AND.EX UP0, UPT, UR5, URZ, UPT, UP0 ;  /* 0x000000ff0500728c */ /* 0x000fd2000bf05300 */
[----:B------:R-:W-:Y:S05]  /*01e0*/  BRA.U !UP0, `(.L_x_3) ;  /* 0x0000000108107547 */ /* 0x000fea000b800000 */
[----:B------:R-:W2:Y:S01]  /*01f0*/  LDC.64 R38, c[0x0][0x8a8] ;  /* 0x00022a00ff267b82 */ /* 0x000ea20000000a00 */
[----:B------:R-:W2:Y:S02]  /*0200*/  LDCU.64 UR4, c[0x0][0x358] ;  /* 0x00006b00ff0477ac */ /* 0x000ea40008000a00 */
[----:B--2---:R2:W5:Y:S01]  /*0210*/  LDG.E R38, desc[UR4][R38.64] ;  /* 0x0000000426267981 */ /* 0x004562000c1e1900 */
[----:B------:R-:W-:Y:S05]  /*0220*/  BRA `(.L_x_2) ;  /* 0x0000000000087947 */ /* 0x000fea0003800000 */
.L_x_3:
[----:B------:R-:W2:Y:S02]  /*0230*/  LDCU UR4, c[0x0][0x8a0] ;  /* 0x00011400ff0477ac */ /* 0x000ea40008000800 */
[----:B--2---:R-:W-:Y:S02]  /*0240*/  MOV R38, UR4 ;  /* 0x0000000400267c02 */ /* 0x004fe40008000f00 */
.L_x_2:
[----:B------:R-:W-:Y:S01]  /*0250*/  IMAD.U32 R0, RZ, RZ, UR17 ;  /* 0x00000011ff007e24 */ /* 0x000fe2000f8e00ff */
[----:B------:R-:W-:Y:S04]  /*0260*/  BSSY.RECONVERGENT B0, `(.L_x_4) ;  /* 0x000000c000007945 */ /* 0x000fe80003800200 */
[C---:B------:R-:W-:Y:S02]  /*0270*/  ISETP.NE.OR P1, PT, R0.reuse, 0x1, !P3 ;  /* 0x000000010000780c */ /* 0x040fe40005f25670 */
[----:B------:R-:W-:-:S11]  /*0280*/  ISETP.NE.OR P0, PT, R0, 0x3, !P3 ;  /* 0x000000030000780c */ /* 0x000fd60005f05670 */
[----:B------:R-:W-:Y:S05]  /*0290*/  @P1 BRA `(.L_x_5) ;  /* 0x0000000000201947 */ /* 0x000fea0003800000 */
[----:B------:R-:W3:Y:S02]  /*02a0*/  LDCU.64 UR4, c[0x0][0x348] ;  /* 0x00006900ff0477ac */ /* 0x000ee40008000a00 */
[----:B---3--:R-:W-:Y:S02]  /*02b0*/  UIADD3 UR6, UP1, UPT, UR4, 0x80, URZ ;  /* 0x0000008004067890 */ /* 0x008fe4000ff3e0ff */
[----:B------:R-:W-:Y:S02]  /*02c0*/  UIADD3 UR4, UP0, UPT, UR4, 0x180, URZ ;  /* 0x0000018004047890 */ /* 0x000fe4000ff1e0ff */
[----:B------:R-:W-:Y:S02]  /*02d0*/  UIADD3.X UR7, UPT, UPT, URZ, UR5, URZ, UP1, !UPT ;  /* 0x00000005ff077290 */ /* 0x000fe40008ffe4ff */
[----:B------:R-:W-:-:S07]  /*02e0*/  UIADD3.X UR5, UPT, UPT, URZ, UR5, URZ, UP0, !UPT ;  /* 0x00000005ff057290 */ /* 0x000fce00087fe4ff */
[----:B------:R3:W-:Y:S02]  /*02f0*/  UTMACCTL.PF [UR6] ;  /* 0x00000000060079b9 */ /* 0x0007e40008040000 */
[----:B------:R3:W-:Y:S02]  /*0300*/  UTMACCTL.PF [UR4] ;  /* 0x00000000040079b9 */ /* 0x0007e40008040000 */
[----:B---3--:R-:W-:Y:S01]  /*0310*/  NOP ;  /* 0x0000000000007918 */ /* 0x008fe20000000000 */
.L_x_5:
[----:B------:R-:W-:Y:S05]  /*0320*/  BSYNC.RECONVERGENT B0 ;  /* 0x0000000000007941 */ /* 0x000fea0003800200 */
.L_x_4:
[----:B------:R-:W-:Y:S04]  /*0330*/  BSSY.RECONVERGENT B0, `(.L_x_6) ;  /* 0x000000a000007945 */ /* 0x000fe80003800200 */
        /* <DEDUP_REMOVED lines=9> */
.L_x_7:
[----:B------:R-:W-:Y:S05]  /*03d0*/  BSYNC.RECONVERGENT B0 ;  /* 0x0000000000007941 */ /* 0x000fea0003800200 */
.L_x_6:
[----:B------:R-:W3:Y:S01]  /*03e0*/  LDCU.64 UR4, c[0x0][0x888] ;  /* 0x00011100ff0477ac */ /* 0x000ee20008000a00 */
[----:B------:R-:W-:Y:S02]  /*03f0*/  UISETP.EQ.U32.AND UP1, UPT, UR8, URZ, UPT ;  /* 0x000000ff0800728c */ /* 0x000fe4000bf22070 */
[----:B------:R-:W-:Y:S02]  /*0400*/  UPLOP3.LUT UP3, UPT, UPT, UPT, UPT, 0x80, 0x8 ;  /* 0x000000000008789c */ /* 0x000fe40003f6f070 */
[----:B---3--:R-:W-:-:S04]  /*0410*/  UISETP.NE.U32.AND UP0, UPT, UR4, URZ, UPT ;  /* 0x000000ff0400728c */ /* 0x008fc8000bf05070 */
[----:B------:R-:W-:-:S04]  /*0420*/  UISETP.NE.AND.EX UP0, UPT, UR5, URZ, UPT, UP0 ;  /* 0x000000ff0500728c */ /* 0x000fc8000bf05300 */
[----:B------:R-:W-:-:S04]  /*0430*/  UISETP.EQ.OR.EX UP2, UPT, UR9, URZ, !UP0, UP1 ;  /* 0x000000ff0900728c */ /* 0x000fc8000c742710 */
[----:B------:R-:W-:-:S06]  /*0440*/  UP2UR UR4, UPR, URZ, 0x4 ;  /* 0x00000004ff047883 */ /* 0x000fcc0008000000 */
[----:B------:R-:W-:Y:S01]  /*0450*/  MOV R78, UR4 ;  /* 0x00000004004e7c02 */ /* 0x000fe20008000f00 */
[----:B------:R-:W-:Y:S06]  /*0460*/  BRA.U !UP2, `(.L_x_8) ;  /* 0x000000010a207547 */ /* 0x000fec000b800000 */
[----:B-----5:R-:W-:Y:S01]  /*0470*/  R2UR UR5, R40 ;  /* 0x00000000280572ca */ /* 0x020fe200000e0000 */
[----:B------:R-:W-:Y:S02]  /*0480*/  UISETP.NE.U32.AND UP1, UPT, UR8, URZ, UPT ;  /* 0x000000ff0800728c */ /* 0x000fe4000bf25070 */
[----:B------:R-:W-:Y:S02]  /*0490*/  USEL UR4, URZ, 0xffffffff, UP0 ;  /* 0xffffffffff047887 */ /* 0x000fe40008000000 */
[----:B------:R-:W-:-:S08]  /*04a0*/  UISETP.NE.AND.EX UP1, UPT, UR9, URZ, UPT, UP1 ;  /* 0x000000ff0900728c */ /* 0x000fd0000bf25310 */
[----:B------:R-:W-:-:S04]  /*04b0*/  UISETP.NE.AND UP0, UPT, UR5, URZ, UPT ;  /* 0x000000ff0500728c */ /* 0x000fc8000bf05270 */
[----:B------:R-:W-:-:S04]  /*04c0*/  @!UP1 USEL UR4, URZ, 0xffffffff, UP0 ;  /* 0xffffffffff049887 */ /* 0x000fc80008000000 */
[----:B------:R-:W-:-:S04]  /*04d0*/  ULOP3.LUT UR4, UR4, 0x1, URZ, 0xc0, !UPT ;  /* 0x0000000104047892 */ /* 0x000fc8000f8ec0ff */
[----:B------:R-:W-:-:S11]  /*04e0*/  UISETP.NE.U32.AND UP3, UPT, UR4, 0x1, UPT ;  /* 0x000000010400788c */ /* 0x000fd6000bf65070 */
.L_x_8:
[----:B------:R-:W3:Y:S01]  /*04f0*/  SHFL.IDX PT, R2, R75, RZ, 0x1f ;  /* 0x00001fff4b027589 */ /* 0x000ee200000e0000 */
[----:B------:R-:W-:-:S04]  /*0500*/  UISETP.NE.AND UP0, UPT, UR17, 0x2, UPT ;  /* 0x000000021100788c */ /* 0x000fc8000bf05270 */
[----:B------:R-:W-:Y:S01]  /*0510*/  USEL UR43, URZ, 0x1, UP0 ;  /* 0x00000001ff2b7887 */ /* 0x000fe20008000000 */
[----:B---3--:R-:W-:-:S13]  /*0520*/  ISETP.NE.AND P0, PT, R2, RZ, PT ;  /* 0x000000ff0200720c */ /* 0x008fda0003f05270 */
[----:B------:R-:W-:Y:S05]  /*0530*/  @P0 BRA `(.L_x_9) ;  /* 0x0000000000940947 */ /* 0x000fea0003800000 */
[----:B------:R-:W-:Y:S01]  /*0540*/  ELECT P0, URZ, PT ;  /* 0x0000000000ff782f */ /* 0x000fe20003800000 */
[----:B------:R-:W-:-:S12]  /*0550*/  BSSY.RECONVERGENT B0, `(.L_x_9) ;  /* 0x0000023000007945 */ /* 0x000fd80003800200 */
[----:B------:R-:W-:Y:S05]  /*0560*/  @!P0 BRA `(.L_x_10) ;  /* 0x0000000000848947 */ /* 0x000fea0003800000 */
[----:B------:R-:W3:Y:S01]  /*0570*/  S2UR UR4, SR_CgaCtaId ;  /* 0x00000000000479c3 */ /* 0x000ee20000008800 */
[----:B------:R-:W-:Y:S01]  /*0580*/  UMOV UR5, 0x400 ;  /* 0x0000040000057882 */ /* 0x000fe20000000000 */
[----:B------:R-:W-:Y:S01]  /*0590*/  UMOV UR8, 0x1 ;  /* 0x0000000100087882 */ /* 0x000fe20000000000 */
[----:B------:R-:W-:Y:S01]  /*05a0*/  UMOV UR6, 0x2 ;  /* 0x0000000200067882 */ /* 0x000fe20000000000 */
[----:B------:R-:W-:-:S04]  /*05b0*/  UIADD3 UR8, UPT, UPT, -UR8, 0x100000, URZ ;  /* 0x0010000008087890 */ /* 0x000fc8000fffe1ff */
[----:B------:R-:W-:Y:S02]  /*05c0*/  USHF.L.U32 UR9, UR8, 0xb, URZ ;  /* 0x0000000b08097899 */ /* 0x000fe400080006ff */
[----:B------:R-:W-:Y:S02]  /*05d0*/  USHF.L.U32 UR8, UR8, 0x1, URZ ;  /* 0x0000000108087899 */ /* 0x000fe400080006ff */
[----:B------:R-:W-:-:S04]  /*05e0*/  UIADD3 UR6, UPT, UPT, -UR6, 0x100000, URZ ;  /* 0x0010000006067890 */ /* 0x000fc8000fffe1ff */
[----:B------:R-:W-:Y:S02]  /*05f0*/  USHF.L.U32 UR7, UR6, 0xb, URZ ;  /* 0x0000000b06077899 */ /* 0x000fe400080006ff */
[----:B------:R-:W-:Y:S02]  /*0600*/  USHF.L.U32 UR6, UR6, 0x1, URZ ;  /* 0x0000000106067899 */ /* 0x000fe400080006ff */
[----:B---3--:R-:W-:Y:S01]  /*0610*/  ULEA UR4, UR4, UR5, 0x18 ;  /* 0x0000000504047291 */ /* 0x008fe2000f8ec0ff */
[----:B------:R-:W3:Y:S11]  /*0620*/  FENCE.VIEW.ASYNC.S ;  /* 0x00000000000073c6 */ /* 0x000ef60000000000 */
[----:B---3--:R3:W4:Y:S01]  /*0630*/  SYNCS.EXCH.64 URZ, [UR4], UR8 ;  /* 0x0000000804ff75b2 */ /* 0x0087220008000100 */
[----:B------:R3:W1:Y:S01]  /*0640*/  SYNCS.EXCH.64 URZ, [UR4+0x50], UR6 ;  /* 0x0000500604ff75b2 */ /* 0x0006620008000100 */
        /* <DEDUP_REMOVED lines=17> */
[----:B------:R3:W1:Y:S02]  /*0760*/  SYNCS.EXCH.64 URZ, [UR4+0x98], UR6 ;  /* 0x0000980604ff75b2 */ /* 0x0006640008000100 */
[----:B---3--:R-:W-:Y:S01]  /*0770*/  NOP ;  /* 0x0000000000007918 */ /* 0x008fe20000000000 */
.L_x_10:
[----:B------:R-:W-:Y:S05]  /*0780*/  BSYNC.RECONVERGENT B0 ;  /* 0x0000000000007941 */ /* 0x000fea0003800200 */
.L_x_9:
[----:B------:R-:W3:Y:S01]  /*0790*/  SHFL.IDX PT, R2, R75, RZ, 0x1f ;  /* 0x00001fff4b027589 */ /* 0x000ee200000e0000 */
[----:B------:R-:W-:Y:S01]  /*07a0*/  NOP ;  /* 0x0000000000007918 */ /* 0x000fe20000000000 */
[----:B---3--:R-:W-:-:S13]  /*07b0*/  ISETP.NE.AND P0, PT, R2, 0x1, PT ;  /* 0x000000010200780c */ /* 0x008fda0003f05270 */
[----:B------:R-:W-:Y:S05]  /*07c0*/  @P0 BRA `(.L_x_11) ;  /* 0x0000000000580947 */ /* 0x000fea0003800000 */
        /* <DEDUP_REMOVED lines=9> */
[----:B------:R-:W-:Y:S01]  /*0860*/  USHF.L.U32 UR6, UR6, 0x1, URZ ;  /* 0x0000000106067899 */ /* 0x000fe200080006ff */
[----:B------:R-:W-:Y:S01]  /*0870*/  ELECT P0, URZ, PT ;  /* 0x0000000000ff782f */ /* 0x000fe20003800000 */
[----:B---3--:R-:W-:Y:S01]  /*0880*/  ULEA UR4, UR4, UR5, 0x18 ;  /* 0x0000000504047291 */ /* 0x008fe2000f8ec0ff */
[----:B------:R-:W3:Y:S11]  /*0890*/  FENCE.VIEW.ASYNC.S ;  /* 0x00000000000073c6 */ /* 0x000ef60000000000 */
[----:B---3--:R3:W1:Y:S01]  /*08a0*/  SYNCS.EXCH.64 URZ, [UR4+0xa0], UR8 ;  /* 0x0000a00804ff75b2 */ /* 0x0086620008000100 */
[----:B------:R3:W1:Y:S01]  /*08b0*/  SYNCS.EXCH.64 URZ, [UR4+0xc0], UR6 ;  /* 0x0000c00604ff75b2 */ /* 0x0006620008000100 */
[----:B------:R3:W1:Y:S01]  /*08c0*/  SYNCS.EXCH.64 URZ, [UR4+0xa8], UR8 ;  /* 0x0000a80804ff75b2 */ /* 0x0006620008000100 */
[----:B------:R3:W1:Y:S01]  /*08d0*/  SYNCS.EXCH.64 URZ, [UR4+0xc8], UR6 ;  /* 0x0000c80604ff75b2 */ /* 0x0006620008000100 */
[----:B------:R3:W1:Y:S01]  /*08e0*/  SYNCS.EXCH.64 URZ, [UR4+0xb0], UR8 ;  /* 0x0000b00804ff75b2 */ /* 0x0006620008000100 */
[----:B------:R3:W1:Y:S01]  /*08f0*/  SYNCS.EXCH.64 URZ, [UR4+0xd0], UR6 ;  /* 0x0000d00604ff75b2 */ /* 0x0006620008000100 */
[----:B------:R3:W1:Y:S01]  /*0900*/  SYNCS.EXCH.64 URZ, [UR4+0xb8], UR8 ;  /* 0x0000b80804ff75b2 */ /* 0x0006620008000100 */
[----:B------:R3:W1:Y:S01]  /*0910*/  SYNCS.EXCH.64 URZ, [UR4+0xd8], UR6 ;  /* 0x0000d80604ff75b2 */ /* 0x0006620008000100 */
[----:B------:R-:W-:Y:S01]  /*0920*/  NOP ;  /* 0x0000000000007918 */ /* 0x000fe20000000000 */
.L_x_11:
[----:B------:R-:W2:Y:S01]  /*0930*/  SHFL.IDX PT, R2, R75, RZ, 0x1f ;  /* 0x00001fff4b027589 */ /* 0x000ea200000e0000 */
[----:B------:R-:W-:Y:S01]  /*0940*/  NOP ;  /* 0x0000000000007918 */ /* 0x000fe20000000000 */
[----:B--2---:R-:W-:-:S13]  /*0950*/  ISETP.NE.AND P0, PT, R2, 0x3, PT ;  /* 0x000000030200780c */ /* 0x004fda0003f05270 */
[----:B------:R-:W-:Y:S05]  /*0960*/  @P0 BRA `(.L_x_12) ;  /* 0x0000000000300947 */ /* 0x000fea0003800000 */
[----:B---3--:R-:W2:Y:S01]  /*0970*/  S2UR UR6, SR_CgaCtaId ;  /* 0x00000000000679c3 */ /* 0x008ea20000008800 */
[----:B------:R-:W-:Y:S01]  /*0980*/  UMOV UR4, 0x400 ;  /* 0x0000040000047882 */ /* 0x000fe20000000000 */
[----:B------:R-:W-:Y:S01]  /*0990*/  UMOV UR5, 0x20 ;  /* 0x0000002000057882 */ /* 0x000fe20000000000 */
[----:B------:R-:W-:Y:S01]  /*09a0*/  ELECT P0, URZ, PT ;  /* 0x0000000000ff782f */ /* 0x000fe20003800000 */
[----:B--2---:R-:W-:Y:S02]  /*09b0*/  ULEA UR6, UR6, UR4, 0x18 ;  /* 0x0000000406067291 */ /* 0x004fe4000f8ec0ff */
[----:B------:R-:W-:-:S04]  /*09c0*/  UIADD3 UR4, UPT, UPT, -UR5, 0x100000, URZ ;  /* 0x0010000005047890 */ /* 0x000fc8000fffe1ff */
[----:B------:R-:W-:Y:S02]  /*09d0*/  USHF.L.U32 UR5, UR4, 0xb, URZ ;  /* 0x0000000b04057899 */ /* 0x000fe400080006ff */
[----:B------:R-:W-:Y:S01]  /*09e0*/  USHF.L.U32 UR4, UR4, 0x1, URZ ;  /* 0x0000000104047899 */ /* 0x000fe200080006ff */
[----:B------:R-:W2:Y:S11]  /*09f0*/  FENCE.VIEW.ASYNC.S ;  /* 0x00000000000073c6 */ /* 0x000eb60000000000 */
[----:B--2---:R2:W3:Y:S01]  /*0a00*/  SYNCS.EXCH.64 URZ, [UR6+0xe0], UR4 ;  /* 0x0000e00406ff75b2 */ /* 0x0044e20008000100 */
[----:B------:R2:W1:Y:S01]  /*0a10*/  SYNCS.EXCH.64 URZ, [UR6+0xe8], UR4 ;  /* 0x0000e80406ff75b2 */ /* 0x0004620008000100 */
[----:B------:R-:W-:Y:S01]  /*0a20*/  NOP ;  /* 0x0000000000007918 */ /* 0x000fe20000000000 */
.L_x_12:
[----:B------:R-:W4:Y:S01]  /*0a30*/  SHFL.IDX PT, R2, R75, RZ, 0x1f ;  /* 0x00001fff4b027589 */ /* 0x000f2200000e0000 */
[----:B------:R-:W-:Y:S01]  /*0a40*/  NOP ;  /* 0x0000000000007918 */ /* 0x000fe20000000000 */
[----:B----4-:R-:W-:-:S13]  /*0a50*/  ISETP.NE.AND P0, PT, R2, 0x4, PT ;  /* 0x000000040200780c */ /* 0x010fda0003f05270 */
[----:B------:R-:W-:Y:S05]  /*0a60*/  @P0 BRA `(.L_x_13) ;  /* 0x00000000004c0947 */ /* 0x000fea0003800000 */
[----:B--23--:R-:W2:Y:S01]  /*0a70*/  S2UR UR6, SR_CgaCtaId ;  /* 0x00000000000679c3 */ /* 0x00cea20000008800 */
[----:B------:R-:W-:Y:S01]  /*0a80*/  UMOV UR4, 0x1e0 ;  /* 0x000001e000047882 */ /* 0x000fe20000000000 */
[----:B------:R-:W-:Y:S01]  /*0a90*/  UMOV UR5, 0x400 ;  /* 0x0000040000057882 */ /* 0x000fe20000000000 */
[----:B------:R-:W-:Y:S01]  /*0aa0*/  USEL UR4, UR4, 0x1a0, UP3 ;  /* 0x000001a004047887 */ /* 0x000fe20009800000 */
[----:B------:R-:W-:Y:S01]  /*0ab0*/  UMOV UR8, 0x1 ;  /* 0x0000000100087882 */ /* 0x000fe20000000000 */
[----:B------:R-:W-:Y:S01]  /*0ac0*/  ELECT P0, URZ, PT ;  /* 0x0000000000ff782f */ /* 0x000fe20003800000 */
[----:B------:R-:W-:-:S04]  /*0ad0*/  UIADD3 UR8, UPT, UPT, -UR8, 0x100000, URZ ;  /* 0x0010000008087890 */ /* 0x000fc8000fffe1ff */
[----:B------:R-:W-:Y:S02]  /*0ae0*/  USHF.L.U32 UR9, UR8, 0xb, URZ ;  /* 0x0000000b08097899 */ /* 0x000fe400080006ff */
[----:B------:R-:W-:Y:S02]  /*0af0*/  USHF.L.U32 UR8, UR8, 0x1, URZ ;  /* 0x0000000108087899 */ /* 0x000fe400080006ff */
[----:B--2---:R-:W-:Y:S02]  /*0b00*/  ULEA UR6, UR6, UR5, 0x18 ;  /* 0x0000000506067291 */ /* 0x004fe4000f8ec0ff */
[----:B------:R-:W-:-:S04]  /*0b10*/  UIADD3 UR4, UPT, UPT, -UR4, 0x100000, URZ ;  /* 0x0010000004047890 */ /* 0x000fc8000fffe1ff */
[----:B------:R-:W-:Y:S02]  /*0b20*/  USHF.L.U32 UR5, UR4, 0xb, URZ ;  /* 0x0000000b04057899 */ /* 0x000fe400080006ff */
[----:B------:R-:W-:Y:S01]  /*0b30*/  USHF.L.U32 UR4, UR4, 0x1, URZ ;  /* 0x0000000104047899 */ /* 0x000fe200080006ff */
[----:B------:R-:W2:Y:S03]  /*0b40*/  FENCE.VIEW.ASYNC.S ;  /* 0x00000000000073c6 */ /* 0x000ea60000000000 */
[----:B--2---:R4:W2:Y:S08]  /*0b50*/  SYNCS.EXCH.64 URZ, [UR6+0xf0], UR8 ;  /* 0x0000f00806ff75b2 */ /* 0x0048b00008000100 */
[----:B------:R4:W3:Y:S01]  /*0b60*/  SYNCS.EXCH.64 URZ, [UR6+0x100], UR4 ;  /* 0x0001000406ff75b2 */ /* 0x0008e20008000100 */
[----:B------:R4:W1:Y:S01]  /*0b70*/  SYNCS.EXCH.64 URZ, [UR6+0xf8], UR8 ;  /* 0x0000f80806ff75b2 */ /* 0x0008620008000100 */
[----:B------:R4:W1:Y:S02]  /*0b80*/  SYNCS.EXCH.64 URZ, [UR6+0x108], UR4 ;  /* 0x0001080406ff75b2 */ /* 0x0008640008000100 */
[----:B----4-:R-:W-:Y:S01]  /*0b90*/  NOP ;  /* 0x0000000000007918 */ /* 0x010fe20000000000 */
.L_x_13:
[----:B------:R-:W4:Y:S01]  /*0ba0*/  SHFL.IDX PT, R2, R75, RZ, 0x1f ;  /* 0x00001fff4b027589 */ /* 0x000f2200000e0000 */
[----:B------:R-:W-:Y:S01]  /*0bb0*/  NOP ;  /* 0x0000000000007918 */ /* 0x000fe20000000000 */
[----:B----4-:R-:W-:-:S13]  /*0bc0*/  ISETP.NE.AND P0, PT, R2, 0x5, PT ;  /* 0x000000050200780c */ /* 0x010fda0003f05270 */
[----:B------:R-:W-:Y:S05]  /*0bd0*/  @P0 BRA `(.L_x_14) ;  /* 0x0000000000580947 */ /* 0x000fea0003800000 */
[----:B--23--:R-:W2:Y:S01]  /*0be0*/  S2UR UR4, SR_CgaCtaId ;  /* 0x00000000000479c3 */ /* 0x00cea20000008800 */
        /* <DEDUP_REMOVED lines=10> */
[----:B--2---:R-:W-:Y:S01]  /*0c90*/  ULEA UR4, UR4, UR5, 0x18 ;  /* 0x0000000504047291 */ /* 0x004fe2000f8ec0ff */
[----:B------:R-:W2:Y:S11]  /*0ca0*/  FENCE.VIEW.ASYNC.S ;  /* 0x00000000000073c6 */ /* 0x000eb60000000000 */
[----:B--2---:R4:W2:Y:S01]  /*0cb0*/  SYNCS.EXCH.64 URZ, [UR4+0x110], UR8 ;  /* 0x0001100804ff75b2 */ /* 0x0048a20008000100 */
[----:B------:R4:W3:Y:S01]  /*0cc0*/  SYNCS.EXCH.64 URZ, [UR4+0x130], UR6 ;  /* 0x0001300604ff75b2 */ /* 0x0008e20008000100 */
[----:B------:R4:W1:Y:S01]  /*0cd0*/  SYNCS.EXCH.64 URZ, [UR4+0x118], UR8 ;  /* 0x0001180804ff75b2 */ /* 0x0008620008000100 */
[----:B------:R4:W1:Y:S01]  /*0ce0*/  SYNCS.EXCH.64 URZ, [UR4+0x138], UR6 ;  /* 0x0001380604ff75b2 */ /* 0x0008620008000100 */
[----:B------:R4:W1:Y:S01]  /*0cf0*/  SYNCS.EXCH.64 URZ, [UR4+0x120], UR8 ;  /* 0x0001200804ff75b2 */ /* 0x0008620008000100 */
[----:B------:R4:W1:Y:S01]  /*0d00*/  SYNCS.EXCH.64 URZ, [UR4+0x140], UR6 ;  /* 0x0001400604ff75b2 */ /* 0x0008620008000100 */
[----:B------:R4:W1:Y:S01]  /*0d10*/  SYNCS.EXCH.64 URZ, [UR4+0x128], UR8 ;  /* 0x0001280804ff75b2 */ /* 0x0008620008000100 */
[----:B------:R4:W1:Y:S02]  /*0d20*/  SYNCS.EXCH.64 URZ, [UR4+0x148], UR6 ;  /* 0x0001480604ff75b2 */ /* 0x0008640008000100 */
[----:B----4-:R-:W-:Y:S01]  /*0d30*/  NOP ;  /* 0x0000000000007918 */ /* 0x010fe20000000000 */
.L_x_14:
[----:B------:R-:W4:Y:S01]  /*0d40*/  SHFL.IDX PT, R2, R75, RZ, 0x1f ;  /* 0x00001fff4b027589 */ /* 0x000f2200000e0000 */
[----:B------:R-:W1:Y:S01]  /*0d50*/  S2UR UR45, SR_CgaCtaId ;  /* 0x00000000002d79c3 */ /* 0x000e620000008800 */
[----:B------:R-:W-:Y:S01]  /*0d60*/  NOP ;  /* 0x0000000000007918 */ /* 0x000fe20000000000 */
[----:B----4-:R-:W-:-:S13]  /*0d70*/  ISETP.NE.AND P0, PT, R2, 0x3, PT ;  /* 0x000000030200780c */ /* 0x010fda0003f05270 */
[----:B-1----:R-:W-:Y:S05]  /*0d80*/  @P0 BRA `(.L_x_15) ;  /* 0x0000000000340947 */ /* 0x002fea0003800000 */
[----:B--23--:R-:W-:Y:S01]  /*0d90*/  UMOV UR4, 0x400 ;  /* 0x0000040000047882 */ /* 0x00cfe20000000000 */
[----:B------:R-:W-:Y:S01]  /*0da0*/  UMOV UR6, 0x20 ;  /* 0x0000002000067882 */ /* 0x000fe20000000000 */
[----:B------:R-:W-:Y:S02]  /*0db0*/  ULEA UR4, UR45, UR4, 0x18 ;  /* 0x000000042d047291 */ /* 0x000fe4000f8ec0ff */
[----:B------:R-:W-:-:S04]  /*0dc0*/  UIADD3 UR6, UPT, UPT, -UR6, 0x100000, URZ ;  /* 0x0010000006067890 */ /* 0x000fc8000fffe1ff */
[----:B------:R-:W-:Y:S02]  /*0dd0*/  USHF.L.U32 UR7, UR6, 0xb, URZ ;  /* 0x0000000b06077899 */ /* 0x000fe400080006ff */
[----:B------:R-:W-:Y:S01]  /*0de0*/  USHF.L.U32 UR6, UR6, 0x1, URZ ;  /* 0x0000000106067899 */ /* 0x000fe200080006ff */
[----:B------:R-:W-:Y:S01]  /*0df0*/  ELECT P0, URZ, PT ;  /* 0x0000000000ff782f */ /* 0x000fe20003800000 */
[----:B------:R-:W1:Y:S10]  /*0e00*/  FENCE.VIEW.ASYNC.S ;  /* 0x00000000000073c6 */ /* 0x000e740000000000 */
[----:B-1----:R1:W4:Y:S01]  /*0e10*/  SYNCS.EXCH.64 URZ, [UR4+0x150], UR6 ;  /* 0x0001500604ff75b2 */ /* 0x0023220008000100 */
[----:B------:R1:W2:Y:S01]  /*0e20*/  SYNCS.EXCH.64 URZ, [UR4+0x160], UR6 ;  /* 0x0001600604ff75b2 */ /* 0x0002a20008000100 */
[----:B------:R1:W3:Y:S01]  /*0e30*/  SYNCS.EXCH.64 URZ, [UR4+0x158], UR6 ;  /* 0x0001580604ff75b2 */ /* 0x0002e20008000100 */
[----:B------:R1:W1:Y:S01]  /*0e40*/  SYNCS.EXCH.64 URZ, [UR4+0x168], UR6 ;  /* 0x0001680604ff75b2 */ /* 0x0002620008000100 */
[----:B------:R-:W-:Y:S01]  /*0e50*/  NOP ;  /* 0x0000000000007918 */ /* 0x000fe20000000000 */
.L_x_15:
[----:B-123--:R-:W1:Y:S01]  /*0e60*/  LDCU UR4, c[0x0][0x36c] ;  /* 0x00006d80ff0477ac */ /* 0x00ee620008000800 */
[----:B------:R-:W-:Y:S01]  /*0e70*/  ISETP.NE.OR P3, PT, R0, 0x2, !P3 ;  /* 0x000000020000780c */ /* 0x000fe20005f65670 */
[----:B------:R-:W-:Y:S01]  /*0e80*/  NOP ;  /* 0x0000000000007918 */ /* 0x000fe20000000000 */
[----:B------:R-:W-:Y:S01]  /*0e90*/  LOP3.LUT R0, R85, 0x1f, RZ, 0xc0, !PT ;  /* 0x0000001f55007812 */ /* 0x000fe200078ec0ff */
[----:B------:R-:W-:Y:S02]  /*0ea0*/  UISETP.NE.AND UP4, UPT, UR17, URZ, UPT ;  /* 0x000000ff1100728c */ /* 0x000fe4000bf85270 */
[----:B-1----:R-:W-:-:S09]  /*0eb0*/  UISETP.EQ.U32.AND UP5, UPT, UR4, 0x1, UPT ;  /* 0x000000010400788c */ /* 0x002fd2000bfa2070 */
[----:B------:R-:W-:Y:S05]  /*0ec0*/  BRA.U !UP5, `(.L_x_16) ;  /* 0x000000010d087547 */ /* 0x000fea000b800000 */
[----:B----4-:R-:W-:Y:S01]  /*0ed0*/  UCGABAR_ARV ;  /* 0x00000000000079c7 */ /* 0x010fe20008000000 */
[----:B------:R-:W-:Y:S05]  /*0ee0*/  BRA `(.L_x_17) ;  /* 0x0000000000047947 */ /* 0x000fea0003800000 */
.L_x_16:
[----:B----4-:R-:W-:Y:S01]  /*0ef0*/  NOP ;  /* 0x0000000000007918 */ /* 0x010fe20000000000 */
.L_x_17:
[----:B------:R-:W1:Y:S01]  /*0f00*/  S2UR UR7, SR_CTAID.X ;  /* 0x00000000000779c3 */ /* 0x000e620000002500 */
[----:B------:R-:W-:-:S05]  /*0f10*/  CS2R.32 R77, SR_CgaSize ;  /* 0x00000000004d7805 */ /* 0x000fca0000008a00 */
[----:B------:R-:W-:-:S05]  /*0f20*/  IMAD R77, R77, -0xa0, RZ ;  /* 0xffffff604d4d7824 */ /* 0x000fca00078e02ff */
[----:B------:R-:W-:-:S14]  /*0f30*/  R2UR UR5, R77 ;  /* 0x000000004d0572ca */ /* 0x000fdc00000e0000 */
[----:B------:R-:W2:Y:S01]  /*0f40*/  LDCU UR5, c[0x0][UR5+0x2b0] ;  /* 0x00005600050577ac */ /* 0x000ea20008000800 */
[----:B------:R-:W-:-:S05]  /*0f50*/  CS2R.32 R77, SR_CgaSize ;  /* 0x00000000004d7805 */ /* 0x000fca0000008a00 */
[----:B------:R-:W-:-:S05]  /*0f60*/  IMAD R77, R77, -0xa0, RZ ;  /* 0xffffff604d4d7824 */ /* 0x000fca00078e02ff */
[----:B------:R-:W-:-:S14]  /*0f70*/  R2UR UR4, R77 ;  /* 0x000000004d0472ca */ /* 0x000fdc00000e0000 */
[----:B------:R-:W3:Y:S01]  /*0f80*/  LDCU UR4, c[0x0][UR4+0x2b4] ;  /* 0x00005680040477ac */ /* 0x000ee20008000800 */
[----:B------:R-:W4:Y:S01]  /*0f90*/  S2UR UR8, SR_CTAID.Y ;  /* 0x00000000000879c3 */ /* 0x000f220000002600 */
[----:B------:R-:W-:-:S05]  /*0fa0*/  CS2R.32 R77, SR_CgaSize ;  /* 0x00000000004d7805 */ /* 0x000fca0000008a00 */
[----:B------:R-:W-:-:S05]  /*0fb0*/  IMAD R77, R77, -0xa0, RZ ;  /* 0xffffff604d4d7824 */ /* 0x000fca00078e02ff */
[----:B------:R-:W-:-:S14]  /*0fc0*/  R2UR UR9, R77 ;  /* 0x000000004d0972ca */ /* 0x000fdc00000e0000 */
[----:B------:R-:W3:Y:S01]  /*0fd0*/  LDCU UR9, c[0x0][UR9+0x2a0] ;  /* 0x00005400090977ac */ /* 0x000ee20008000800 */
[----:B------:R-:W-:-:S05]  /*0fe0*/  CS2R.32 R77, SR_CgaSize ;  /* 0x00000000004d7805 */ /* 0x000fca0000008a00 */
[----:B------:R-:W-:-:S05]  /*0ff0*/  IMAD R77, R77, -0xa0, RZ ;  /* 0xffffff604d4d7824 */ /* 0x000fca00078e02ff */
[----:B------:R-:W-:-:S14]  /*1000*/  R2UR UR10, R77 ;  /* 0x000000004d0a72ca */ /* 0x000fdc00000e0000 */
[----:B------:R-:W3:Y:S01]  /*1010*/  LDCU UR10, c[0x0][UR10+0x2a4] ;  /* 0x000054800a0a77ac */ /* 0x000ee20008000800 */
[----:B------:R-:W3:Y:S01]  /*1020*/  S2UR UR36, SR_CTAID.Z ;  /* 0x00000000002479c3 */ /* 0x000ee20000002700 */
[----:B------:R-:W3:Y:S01]  /*1030*/  LDCU UR21, c[0x0][0xb24] ;  /* 0x00016480ff1577ac */ /* 0x000ee20008000800 */
[----:B------:R-:W3:Y:S01]  /*1040*/  LDCU UR42, c[0x0][0xb24] ;  /* 0x00016480ff2a77ac */ /* 0x000ee20008000800 */
[----:B-1----:R-:W-:Y:S01]  /*1050*/  I2FP.F32.U32 R3, UR7 ;  /* 0x0000000700037c45 */ /* 0x002fe20008201000 */
[----:B------:R-:W1:Y:S04]  /*1060*/  LDCU UR28, c[0x0][0xb30] ;  /* 0x00016600ff1c77ac */ /* 0x000e680008000800 */
[----:B--2---:R-:W-:Y:S01]  /*1070*/  FMUL R3, R3, UR5 ;  /* 0x0000000503037c20 */ /* 0x004fe20008400000 */
[----:B------:R-:W-:Y:S01]  /*1080*/  USHF.L.U32 UR26, UR45, 0xb, URZ ;  /* 0x0000000b2d1a7899 */ /* 0x000fe200080006ff */
[----:B----4-:R-:W-:Y:S01]  /*1090*/  I2FP.F32.U32 R2, UR8 ;  /* 0x0000000800027c45 */ /* 0x010fe20008201000 */
[----:B------:R-:W-:Y:S01]  /*10a0*/  UMOV UR16, UR7 ;  /* 0x0000000700107c82 */ /* 0x000fe20008000000 */
[----:B------:R-:W-:-:S02]  /*10b0*/  UMOV UR20, UR8 ;  /* 0x0000000800147c82 */ /* 0x000fc40008000000 */
[----:B------:R-:W2:Y:S01]  /*10c0*/  F2I.U32.TRUNC.NTZ R3, R3 ;  /* 0x0000000300037305 */ /* 0x000ea2000020f000 */
[----:B---3--:R-:W-:Y:S01]  /*10d0*/  UISETP.GE.AND UP2, UPT, UR21, 0x1, UPT ;  /* 0x000000011500788c */ /* 0x008fe2000bf46270 */
[----:B------:R-:W-:-:S06]  /*10e0*/  FMUL R2, R2, UR4 ;  /* 0x0000000402027c20 */ /* 0x000fcc0008400000 */
[----:B------:R-:W3:Y:S01]  /*10f0*/  F2I.U32.TRUNC.NTZ R2, R2 ;  /* 0x0000000200027305 */ /* 0x000ee2000020f000 */
[----:B--2---:R-:W-:Y:S02]  /*1100*/  R2UR UR4, R3 ;  /* 0x00000000030472ca */ /* 0x004fe400000e0000 */
[----:B---3--:R-:W-:Y:S02]  /*1110*/  R2UR UR6, R2 ;  /* 0x00000000020672ca */ /* 0x008fe400000e0000 */
[----:B------:R-:W-:-:S09]  /*1120*/  PRMT R2, RZ, 0x7610, R2 ;  /* 0x00007610ff027816 */ /* 0x000fd20000000002 */
[----:B------:R-:W-:-:S04]  /*1130*/  UIADD3 UR5, UPT, UPT, -UR4, URZ, URZ ;  /* 0x000000ff04057290 */ /* 0x000fc8000fffe1ff */
[----:B------:R-:W-:Y:S02]  /*1140*/  UIMAD UR5, UR9, UR5, UR7 ;  /* 0x00000005090572a4 */ /* 0x000fe4000f8e0207 */
[----:B------:R-:W-:-:S04]  /*1150*/  UIADD3 UR4, UPT, UPT, -UR6, URZ, URZ ;  /* 0x000000ff06047290 */ /* 0x000fc8000fffe1ff */
[----:B------:R-:W-:Y:S01]  /*1160*/  IMAD.U32 R77, RZ, RZ, UR5 ;  /* 0x00000005ff4d7e24 */ /* 0x000fe2000f8e00ff */
[----:B------:R-:W-:-:S06]  /*1170*/  UIMAD UR4, UR10, UR4, UR8 ;  /* 0x000000040a0472a4 */ /* 0x000fcc000f8e0208 */
[----:B------:R-:W-:Y:S01]  /*1180*/  IMAD.U32 R76, RZ, RZ, UR4 ;  /* 0x00000004ff4c7e24 */ /* 0x000fe2000f8e00ff */
[----:B-1----:R-:W-:Y:S06]  /*1190*/  BRA.U UP4, `(.L_x_18) ;  /* 0x00000001042c7547 */ /* 0x002fec000b800000 */
[----:B------:R-:W-:Y:S02]  /*11a0*/  R2UR UR5, R76 ;  /* 0x000000004c0572ca */ /* 0x000fe400000e0000 */
[----:B------:R-:W-:-:S11]  /*11b0*/  R2UR UR4, R77 ;  /* 0x000000004d0472ca */ /* 0x000fd600000e0000 */
[----:B------:R-:W-:Y:S02]  /*11c0*/  UISETP.NE.AND UP0, UPT, UR5, URZ, UPT ;  /* 0x000000ff0500728c */ /* 0x000fe4000bf05270 */
[----:B------:R-:W-:Y:S02]  /*11d0*/  UISETP.NE.AND UP1, UPT, UR5, 0x1, UPT ;  /* 0x000000010500788c */ /* 0x000fe4000bf25270 */
[----:B------:R-:W-:-:S04]  /*11e0*/  UISETP.EQ.OR UP0, UPT, UR4, URZ, !UP0 ;  /* 0x000000ff0400728c */ /* 0x000fc8000c702670 */
[----:B------:R-:W-:Y:S02]  /*11f0*/  USEL UR5, URZ, 0x1, !UP0 ;  /* 0x00000001ff057887 */ /* 0x000fe4000c000000 */
[----:B------:R-:W-:Y:S02]  /*1200*/  UISETP.NE.AND UP0, UPT, UR4, URZ, UPT ;  /* 0x000000ff0400728c */ /* 0x000fe4000bf05270 */
[----:B------:R-:W-:-:S04]  /*1210*/  USEL UR4, URZ, 0x2, UP1 ;  /* 0x00000002ff047887 */ /* 0x000fc80008800000 */
[----:B------:R-:W-:-:S04]  /*1220*/  USEL UR4, UR4, 0x2, UP0 ;  /* 0x0000000204047887 */ /* 0x000fc80008000000 */
[----:B------:R-:W-:-:S06]  /*1230*/  UIADD3 UR4, UPT, UPT, UR5, UR4, URZ ;  /* 0x0000000405047290 */ /* 0x000fcc000fffe0ff */
[----:B------:R-:W-:Y:S02]  /*1240*/  IMAD.U32 R2, RZ, RZ, UR4 ;  /* 0x00000004ff027e24 */ /* 0x000fe4000f8e00ff */
.L_x_18:
[----:B------:R-:W-:Y:S05]  /*1250*/  BRA.U !UP2, `(.L_x_19) ;  /* 0x000000010ad47547 */ /* 0x000fea000b800000 */
[----:B------:R-:W1:Y:S01]  /*1260*/  LDCU.128 UR12, c[0x0][0xb10] ;  /* 0x00016200ff0c77ac */ /* 0x000e620008000c00 */
[----:B------:R-:W2:Y:S01]  /*1270*/  LDCU UR6, c[0x0][0x370] ;  /* 0x00006e00ff0677ac */ /* 0x000ea20008000800 */
[----:B------:R-:W3:Y:S01]  /*1280*/  LDCU UR5, c[0x0][0x374] ;  /* 0x00006e80ff0577ac */ /* 0x000ee20008000800 */
[----:B------:R-:W4:Y:S01]  /*1290*/  LDCU UR27, c[0x0][0xb0c] ;  /* 0x00016180ff1b77ac */ /* 0x000f220008000800 */
[----:B------:R-:W4:Y:S01]  /*12a0*/  LDCU UR4, c[0x0][0xb20] ;  /* 0x00016400ff0477ac */ /* 0x000f220008000800 */
[----:B------:R-:W4:Y:S01]  /*12b0*/  LDCU.64 UR8, c[0x0][0xb28] ;  /* 0x00016500ff0877ac */ /* 0x000f220008000a00 */
[----:B-1----:R-:W-:Y:S02]  /*12c0*/  UISETP.NE.AND UP0, UPT, UR14, 0x1, UPT ;  /* 0x000000010e00788c */ /* 0x002fe4000bf05270 */
[----:B---3--:R-:W-:Y:S02]  /*12d0*/  UIMAD.WIDE.U32 UR10, UR5, UR15, URZ ;  /* 0x0000000f050a72a5 */ /* 0x008fe4000f8e00ff */
[----:B--2---:R-:W-:-:S02]  /*12e0*/  UIMAD.WIDE.U32 UR22, UR6, UR12, URZ ;  /* 0x0000000c061672a5 */ /* 0x004fc4000f8e00ff */
[----:B----4-:R-:W-:Y:S02]  /*12f0*/  UISETP.NE.AND UP1, UPT, UR27, 0x1, UPT ;  /* 0x000000011b00788c */ /* 0x010fe4000bf25270 */
[----:B------:R-:W-:Y:S01]  /*1300*/  UISETP.NE.AND UP2, UPT, UR21, 0x1, UPT ;  /* 0x000000011500788c */ /* 0x000fe2000bf45270 */
[----:B------:R-:W-:Y:S02]  /*1310*/  UMOV UR10, UR11 ;  /* 0x0000000b000a7c82 */ /* 0x000fe40008000000 */
[----:B------:R-:W-:Y:S01]  /*1320*/  UMOV UR22, UR23 ;  /* 0x0000001700167c82 */ /* 0x000fe20008000000 */
[----:B------:R-:W-:Y:S02]  /*1330*/  @UP0 USHF.R.U32.HI UR5, URZ, UR4, UR10 ;  /* 0x00000004ff050299 */ /* 0x000fe4000801160a */
[----:B------:R-:W-:Y:S02]  /*1340*/  UIMAD.WIDE.U32 UR24, UR20, UR15, URZ ;  /* 0x0000000f141872a5 */ /* 0x000fe4000f8e00ff */
[----:B------:R-:W-:-:S02]  /*1350*/  UIMAD.WIDE.U32 UR10, UR5, UR8, URZ ;  /* 0x00000008050a72a5 */ /* 0x000fc4000f8e00ff */
[----:B------:R-:W-:Y:S02]  /*1360*/  @UP1 USHF.R.U32.HI UR6, URZ, UR13, UR22 ;  /* 0x0000000dff061299 */ /* 0x000fe40008011616 */
[----:B------:R-:W-:Y:S02]  /*1370*/  UIMAD.WIDE.U32 UR18, UR16, UR12, URZ ;  /* 0x0000000c101272a5 */ /* 0x000fe4000f8e00ff */
[----:B------:R-:W-:Y:S01]  /*1380*/  UIMAD.WIDE.U32 UR22, UR6, UR8, URZ ;  /* 0x00000008061672a5 */ /* 0x000fe2000f8e00ff */
[----:B------:R-:W-:Y:S01]  /*1390*/  UMOV UR24, UR25 ;  /* 0x0000001900187c82 */ /* 0x000fe20008000000 */
[----:B------:R-:W-:Y:S01]  /*13a0*/  UMOV UR10, UR11 ;  /* 0x0000000b000a7c82 */ /* 0x000fe20008000000 */
[----:B------:R-:W-:Y:S02]  /*13b0*/  USHF.R.U32.HI UR24, URZ, UR4, UR24 ;  /* 0x00000004ff187299 */ /* 0x000fe40008011618 */
[----:B------:R-:W-:Y:S02]  /*13c0*/  @UP2 USHF.R.U32.HI UR5, URZ, UR9, UR10 ;  /* 0x00000009ff052299 */ /* 0x000fe4000801160a */
[----:B------:R-:W-:Y:S01]  /*13d0*/  UMOV UR7, UR23 ;  /* 0x0000001700077c82 */ /* 0x000fe20008000000 */
[----:B------:R-:W-:Y:S01]  /*13e0*/  UMOV UR18, UR19 ;  /* 0x0000001300127c82 */ /* 0x000fe20008000000 */
[----:B------:R-:W-:-:S02]  /*13f0*/  @UP2 USHF.R.U32.HI UR6, URZ, UR9, UR7 ;  /* 0x00000009ff062299 */ /* 0x000fc40008011607 */
[----:B------:R-:W-:Y:S02]  /*1400*/  USHF.R.U32.HI UR13, URZ, UR13, UR18 ;  /* 0x0000000dff0d7299 */ /* 0x000fe40008011612 */
[----:B------:R-:W-:Y:S02]  /*1410*/  USEL UR4, UR20, UR24, !UP0 ;  /* 0x0000001814047287 */ /* 0x000fe4000c000000 */
[----:B------:R-:W-:Y:S02]  /*1420*/  UIMAD UR7, UR5, UR21, URZ ;  /* 0x00000015050772a4 */ /* 0x000fe4000f8e02ff */
[----:B------:R-:W-:Y:S02]  /*1430*/  USEL UR5, UR16, UR13, !UP1 ;  /* 0x0000000d10057287 */ /* 0x000fe4000c800000 */
[----:B------:R-:W-:Y:S02]  /*1440*/  UIMAD UR12, UR6, UR21, URZ ;  /* 0x00000015060c72a4 */ /* 0x000fe4000f8e02ff */
[----:B------:R-:W-:-:S02]  /*1450*/  UISETP.GE.AND UP0, UPT, UR4, UR7, UPT ;  /* 0x000000070400728c */ /* 0x000fc4000bf06270 */
[----:B------:R-:W-:Y:S02]  /*1460*/  UIMAD.WIDE.U32 UR10, UR4, UR8, URZ ;  /* 0x00000008040a72a5 */ /* 0x000fe4000f8e00ff */
[----:B------:R-:W-:Y:S02]  /*1470*/  UISETP.GE.OR UP0, UPT, UR5, UR12, UP0 ;  /* 0x0000000c0500728c */ /* 0x000fe40008706670 */
[----:B------:R-:W-:Y:S02]  /*1480*/  UIMAD.WIDE.U32 UR12, UR5, UR8, URZ ;  /* 0x00000008050c72a5 */ /* 0x000fe4000f8e00ff */
[----:B------:R-:W-:Y:S01]  /*1490*/  UIADD3 UR10, UPT, UPT, -UR4, URZ, URZ ;  /* 0x000000ff040a7290 */ /* 0x000fe2000fffe1ff */
[----:B------:R-:W-:Y:S01]  /*14a0*/  UMOV UR8, UR11 ;  /* 0x0000000b00087c82 */ /* 0x000fe20008000000 */
[----:B------:R-:W-:Y:S02]  /*14b0*/  UIADD3 UR11, UPT, UPT, -UR5, URZ, URZ ;  /* 0x000000ff050b7290 */ /* 0x000fe4000fffe1ff */
[----:B------:R-:W-:-:S03]  /*14c0*/  USHF.R.U32.HI UR8, URZ, UR9, UR8 ;  /* 0x00000009ff087299 */ /* 0x000fc60008011608 */
[----:B------:R-:W-:Y:S01]  /*14d0*/  @!UP0 UMOV UR7, UR13 ;  /* 0x0000000d00078c82 */ /* 0x000fe20008000000 */
[----:B------:R-:W-:Y:S02]  /*14e0*/  UIMAD UR20, UR14, UR10, UR20 ;  /* 0x0000000a0e1472a4 */ /* 0x000fe4000f8e0214 */
[----:B------:R-:W-:Y:S02]  /*14f0*/  USEL UR8, UR4, UR8, !UP2 ;  /* 0x0000000804087287 */ /* 0x000fe4000d000000 */
[----:B------:R-:W-:Y:S02]  /*1500*/  @!UP0 USHF.R.U32.HI UR7, URZ, UR9, UR7 ;  /* 0x00000009ff078299 */ /* 0x000fe40008011607 */
[----:B------:R-:W-:Y:S02]  /*1510*/  UIADD3 UR9, UPT, UPT, -UR8, URZ, URZ ;  /* 0x000000ff08097290 */ /* 0x000fe4000fffe1ff */
[----:B------:R-:W-:Y:S02]  /*1520*/  @!UP0 USEL UR7, UR5, UR7, !UP2 ;  /* 0x0000000705078287 */ /* 0x000fe4000d000000 */
[----:B------:R-:W-:-:S02]  /*1530*/  UIMAD UR9, UR21, UR9, UR4 ;  /* 0x00000009150972a4 */ /* 0x000fc4000f8e0204 */
[----:B------:R-:W-:Y:S02]  /*1540*/  @!UP0 UIADD3 UR8, UPT, UPT, UR8, -UR7, URZ ;  /* 0x8000000708088290 */ /* 0x000fe4000fffe0ff */
[----:B------:R-:W-:Y:S02]  /*1550*/  @!UP0 UIMAD UR6, UR9, UR6, UR7 ;  /* 0x00000006090682a4 */ /* 0x000fe4000f8e0207 */
[----:B------:R-:W-:Y:S02]  /*1560*/  @!UP0 UIMAD UR4, UR8, UR21, UR5 ;  /* 0x00000015080482a4 */ /* 0x000fe4000f8e0205 */
[----:B------:R-:W-:Y:S02]  /*1570*/  UIMAD UR16, UR27, UR11, UR16 ;  /* 0x0000000b1b1072a4 */ /* 0x000fe4000f8e0210 */
[----:B------:R-:W-:Y:S01]  /*1580*/  UIMAD UR20, UR4, UR14, UR20 ;  /* 0x0000000e041472a4 */ /* 0x000fe2000f8e0214 */
[----:B------:R-:W-:Y:S02]  /*1590*/  @!UP0 UMOV UR5, UR6 ;  /* 0x0000000600058c82 */ /* 0x000fe40008000000 */
[----:B------:R-:W-:-:S12]  /*15a0*/  UIMAD UR16, UR5, UR27, UR16 ;  /* 0x0000001b051072a4 */ /* 0x000fd8000f8e0210 */
.L_x_19:
[----:B------:R-:W-:Y:S02]  /*15b0*/  UISETP.NE.AND UP1, UPT, UR28, 0x1, UPT ;  /* 0x000000011c00788c */ /* 0x000fe4000bf25270 */
[----:B------:R-:W-:Y:S02]  /*15c0*/  UISETP.NE.AND UP0, UPT, UR17, 0x2, UPT ;  /* 0x000000021100788c */ /* 0x000fe4000bf05270 */
[----:B------:R-:W-:-:S05]  /*15d0*/  ULOP3.LUT UR24, UR26, 0x800, URZ, 0xc0, !UPT ;  /* 0x000008001a187892 */ /* 0x000fca000f8ec0ff */
[----:B------:R-:W-:Y:S07]  /*15e0*/  BRA.U UP1, `(.L_x_20) ;  /* 0x0000000101447547 */ /* 0x000fee000b800000 */
[----:B------:R-:W1:Y:S01]  /*15f0*/  LDCU.128 UR8, c[0x0][0xb10] ;  /* 0x00016200ff0877ac */ /* 0x000e620008000c00 */
[----:B------:R-:W2:Y:S01]  /*1600*/  LDCU UR12, c[0x0][0xb0c] ;  /* 0x00016180ff0c77ac */ /* 0x000ea20008000800 */
[----:B------:R-:W3:Y:S01]  /*1610*/  LDCU UR13, c[0x0][0xb20] ;  /* 0x00016400ff0d77ac */ /* 0x000ee20008000800 */
[----:B-1----:R-:W-:Y:S02]  /*1620*/  UIMAD.WIDE.U32 UR6, UR16, UR8, URZ ;  /* 0x00000008100672a5 */ /* 0x002fe4000f8e00ff */
[----:B------:R-:W-:Y:S02]  /*1630*/  UIMAD.WIDE.U32 UR4, UR20, UR11, URZ ;  /* 0x0000000b140472a5 */ /* 0x000fe4000f8e00ff */
[----:B--2---:R-:W-:Y:S02]  /*1640*/  UISETP.NE.AND UP2, UPT, UR12, 0x1, UPT ;  /* 0x000000010c00788c */ /* 0x004fe4000bf45270 */
[----:B------:R-:W-:Y:S01]  /*1650*/  UISETP.NE.AND UP1, UPT, UR10, 0x1, UPT ;  /* 0x000000010a00788c */ /* 0x000fe2000bf25270 */
[----:B------:R-:W-:-:S02]  /*1660*/  UMOV UR6, UR7 ;  /* 0x0000000700067c82 */ /* 0x000fc40008000000 */
[----:B------:R-:W-:Y:S01]  /*1670*/  UMOV UR4, UR5 ;  /* 0x0000000500047c82 */ /* 0x000fe20008000000 */
[----:B------:R-:W-:Y:S02]  /*1680*/  USHF.R.U32.HI UR6, URZ, UR9, UR6 ;  /* 0x00000009ff067299 */ /* 0x000fe40008011606 */
[----:B---3--:R-:W-:Y:S02]  /*1690*/  USHF.R.U32.HI UR4, URZ, UR13, UR4 ;  /* 0x0000000dff047299 */ /* 0x008fe40008011604 */
[----:B------:R-:W-:Y:S02]  /*16a0*/  USEL UR5, UR16, UR6, !UP2 ;  /* 0x0000000610057287 */ /* 0x000fe4000d000000 */
[----:B------:R-:W-:-:S04]  /*16b0*/  USEL UR4, UR20, UR4, !UP1 ;  /* 0x0000000414047287 */ /* 0x000fc8000c800000 */
[----:B------:R-:W-:Y:S02]  /*16c0*/  UIADD3 UR6, UPT, UPT, UR5, -UR4, URZ ;  /* 0x8000000405067290 */ /* 0x000fe4000fffe0ff */
[----:B------:R-:W-:Y:S02]  /*16d0*/  UIADD3 UR4, UPT, UPT, -UR5, UR4, URZ ;  /* 0x0000000405047290 */ /* 0x000fe4000fffe1ff */
[----:B------:R-:W-:Y:S02]  /*16e0*/  UIMAD UR20, UR6, UR10, UR20 ;  /* 0x0000000a061472a4 */ /* 0x000fe4000f8e0214 */
[----:B------:R-:W-:-:S12]  /*16f0*/  UIMAD UR16, UR4, UR12, UR16 ;  /* 0x0000000c041072a4 */ /* 0x000fd8000f8e0210 */
.L_x_20:
[----:B------:R-:W-:Y:S05]  /*1700*/  BRA.U !UP5, `(.L_x_21) ;  /* 0x000000010d0c7547 */ /* 0x000fea000b800000 */
[----:B------:R-:W-:Y:S01]  /*1710*/  UCGABAR_WAIT ;  /* 0x0000000000007dc7 */ /* 0x000fe20008000000 */
[----:B------:R-:W-:Y:S01]  /*1720*/  CCTL.IVALL ;  /* 0x00000000ff00798f */ /* 0x000fe20002000000 */
[----:B------:R-:W-:Y:S05]  /*1730*/  BRA `(.L_x_22) ;  /* 0x0000000000047947 */ /* 0x000fea0003800000 */
.L_x_21:
[----:B------:R-:W-:Y:S06]  /*1740*/  BAR.SYNC.DEFER_BLOCKING 0x0 ;  /* 0x0000000000007b1d */ /* 0x000fec0000010000 */
.L_x_22:
[----:B------:R-:W-:Y:S05]  /*1750*/  BRA.U UP0, `(.L_x_23) ;  /* 0x00000015009c7547 */ /* 0x000fea000b800000 */
[----:B------:R-:W1:Y:S01]  /*1760*/  LDCU UR6, c[0x0][0x38c] ;  /* 0x00007180ff0677ac */ /* 0x000e620008000800 */
[----:B------:R-:W-:Y:S01]  /*1770*/  PLOP3.LUT P1, PT, PT, PT, UP3, 0x80, 0x8 ;  /* 0x000000000008781c */ /* 0x000fe20003f2f038 */
[----:B------:R-:W-:Y:S01]  /*1780*/  IMAD.MOV.U32 R12, RZ, RZ, 0x1 ;  /* 0x00000001ff0c7424 */ /* 0x000fe200078e00ff */
[----:B------:R-:W-:Y:S01]  /*1790*/  ISETP.EQ.OR P2, PT, R0, RZ, P3 ;  /* 0x000000ff0000720c */ /* 0x000fe20001f42670 */
[----:B------:R-:W-:Y:S01]  /*17a0*/  UISETP.NE.AND UP1, UPT, UR17, URZ, UPT ;  /* 0x000000ff1100728c */ /* 0x000fe2000bf25270 */
[----:B------:R-:W-:Y:S02]  /*17b0*/  PLOP3.LUT P1, PT, P1, PT, PT, 0x8, 0x80 ;  /* 0x000000000080781c */ /* 0x000fe40000f2e170 */
[----:B------:R-:W-:Y:S01]  /*17c0*/  CS2R R10, SRZ ;  /* 0x00000000000a7805 */ /* 0x000fe2000001ff00 */
[----:B------:R-:W-:Y:S01]  /*17d0*/  IMAD.MOV.U32 R9, RZ, RZ, RZ ;  /* 0x000000ffff097224 */ /* 0x000fe200078e00ff */
[----:B------:R-:W2:Y:S01]  /*17e0*/  LDCU UR39, c[0x0][0x370] ;  /* 0x00006e00ff2777ac */ /* 0x000ea20008000800 */
[----:B------:R-:W-:Y:S01]  /*17f0*/  IMAD.MOV.U32 R8, RZ, RZ, 0x1 ;  /* 0x00000001ff087424 */ /* 0x000fe200078e00ff */
[----:B------:R-:W-:Y:S01]  /*1800*/  USEL UR25, UR43, 0x2, UP1 ;  /* 0x000000022b197887 */ /* 0x000fe20008800000 */
[----:B------:R-:W3:Y:S01]  /*1810*/  LDCU.64 UR28, c[0x0][0x348] ;  /* 0x00006900ff1c77ac */ /* 0x000ee20008000a00 */
[----:B-1----:R-:W-:-:S02]  /*1820*/  UIADD3 UR5, UPT, UPT, UR6, 0x3f, URZ ;  /* 0x0000003f06057890 */ /* 0x002fc4000fffe0ff */
[----:B------:R-:W-:Y:S02]  /*1830*/  USHF.R.U32.HI UR44, URZ, 0x6, UR24 ;  /* 0x00000006ff2c7899 */ /* 0x000fe40008011618 */
[----:B------:R-:W-:Y:S02]  /*1840*/  USHF.R.S32.HI UR4, URZ, 0x1f, UR5 ;  /* 0x0000001fff047899 */ /* 0x000fe40008011405 */
[----:B------:R-:W-:Y:S02]  /*1850*/  UIADD3 UR46, UPT, UPT, UR6, 0x7e, URZ ;  /* 0x0000007e062e7890 */ /* 0x000fe4000fffe0ff */
[----:B------:R-:W-:Y:S01]  /*1860*/  ULEA.HI UR4, UR4, UR5, URZ, 0x6 ;  /* 0x0000000504047291 */ /* 0x000fe2000f8f30ff */
[----:B------:R-:W1:Y:S03]  /*1870*/  LDCU UR38, c[0x0][0x374] ;  /* 0x00006e80ff2677ac */ /* 0x000e660008000800 */
[----:B------:R-:W-:-:S02]  /*1880*/  USHF.R.S32.HI UR41, URZ, 0x6, UR4 ;  /* 0x00000006ff297899 */ /* 0x000fc40008011404 */
[----:B------:R-:W-:Y:S02]  /*1890*/  UIADD3 UR4, UPT, UPT, UR6, -0x1, URZ ;  /* 0xffffffff06047890 */ /* 0x000fe4000fffe0ff */
[----:B------:R-:W-:Y:S02]  /*18a0*/  UISETP.LT.U32.AND UP0, UPT, UR41, 0xa, UPT ;  /* 0x0000000a2900788c */ /* 0x000fe4000bf01070 */
[----:B------:R-:W-:Y:S02]  /*18b0*/  UISETP.GE.U32.AND UP2, UPT, UR4, -0x7f, UPT ;  /* 0xffffff810400788c */ /* 0x000fe4000bf46070 */
[----:B------:R-:W-:Y:S01]  /*18c0*/  USEL UR40, UR41, 0xa, UP0 ;  /* 0x0000000a29287887 */ /* 0x000fe20008000000 */
[----:B------:R-:W-:-:S03]  /*18d0*/  UMOV UR5, URZ ;  /* 0x000000ff00057c82 */ /* 0x000fc60008000000 */
[----:B------:R-:W-:Y:S02]  /*18e0*/  UIADD3 UR21, UPT, UPT, UR40, -0x1, URZ ;  /* 0xffffffff28157890 */ /* 0x000fe4000fffe0ff */
[----:B------:R-:W-:-:S03]  /*18f0*/  UIADD3 UR43, UPT, UPT, UR41, -UR40, URZ ;  /* 0x80000028292b7290 */ /* 0x000fc6000fffe0ff */
[----:B------:R-:W-:-:S04]  /*1900*/  @UP2 UIADD3 UR21, UPT, UPT, UR40, URZ, URZ ;  /* 0x000000ff28152290 */ /* 0x000fc8000fffe0ff */
[----:B-123--:R-:W-:-:S12]  /*1910*/  UIADD3 UR21, UPT, UPT, UR21, 0x1, URZ ;  /* 0x0000000115157890 */ /* 0x00efd8000fffe0ff */
.L_x_43:
[----:B------:R-:W-:Y:S01]  /*1920*/  UISETP.NE.AND UP0, UPT, UR45, URZ, UPT ;  /* 0x000000ff2d00728c */ /* 0x000fe2000bf05270 */
[----:B------:R-:W1:Y:S08]  /*1930*/  S2UR UR45, SR_CgaCtaId ;  /* 0x00000000002d79c3 */ /* 0x000e700000008800 */
[----:B------:R-:W-:Y:S05]  /*1940*/  BRA.U UP0, `(.L_x_24) ;  /* 0x0000000100347547 */ /* 0x000fea000b800000 */
[----:B------:R-:W2:Y:S01]  /*1950*/  S2R R0, SR_CgaCtaId ;  /* 0x0000000000007919 */ /* 0x000ea20000008800 */
[----:B------:R-:W-:-:S04]  /*1960*/  MOV R2, 0x400 ;  /* 0x0000040000027802 */ /* 0x000fc80000000f00 */
[----:B--2---:R-:W-:Y:S02]  /*1970*/  LEA R0, R0, R2, 0x18 ;  /* 0x0000000200007211 */ /* 0x004fe400078ec0ff */
[----:B------:R-:W-:-:S03]  /*1980*/  SHF.L.U32 R2, R8, 0x1f, RZ ;  /* 0x0000001f08027819 */ /* 0x000fc600000006ff */
[----:B------:R-:W-:-:S04]  /*1990*/  IMAD R0, R9, 0x8, R0 ;  /* 0x0000000809007824 */ /* 0x000fc800078e0200 */
[----:B------:R-:W2:Y:S02]  /*19a0*/  SYNCS.PHASECHK.TRANS64.TRYWAIT P0, [R0+URZ+0x160], R2 ;  /* 0x00016002000075a7 */ /* 0x000ea400080011ff */
[----:B--2---:R-:W-:Y:S05]  /*19b0*/  @!P0 BRA `(.L_x_25) ;  /* 0x0000008000488947 */ /* 0x004fea0003800000 */
.L_x_139:
[----:B------:R-:W-:Y:S01]  /*19c0*/  VIADD R9, R9, 0x1 ;  /* 0x0000000109097836 */ /* 0x000fe20000000000 */
[----:B------:R2:W-:Y:S04]  /*19d0*/  SYNCS.ARRIVE.TRANS64.A1T0 RZ, [R0+URZ+0x150], RZ ;  /* 0x000150ff00ff79a7 */ /* 0x0005e800081000ff */
[----:B------:R-:W-:-:S04]  /*19e0*/  ISETP.NE.AND P0, PT, R9, 0x2, PT ;  /* 0x000000020900780c */ /* 0x000fc80003f05270 */
[----:B------:R-:W-:Y:S02]  /*19f0*/  SEL R9, R9, RZ, P0 ;  /* 0x000000ff09097207 */ /* 0x000fe40000000000 */
[----:B--2---:R-:W-:-:S04]  /*1a00*/  SEL R0, RZ, 0x1, P0 ;  /* 0x00000001ff007807 */ /* 0x004fc80000000000 */
[----:B------:R-:W-:-:S07]  /*1a10*/  LOP3.LUT R8, R8, R0, RZ, 0x3c, !PT ;  /* 0x0000000008087212 */ /* 0x000fce00078e3cff */
.L_x_24:
[----:B------:R-:W-:Y:S01]  /*1a20*/  UMOV UR6, 0x400 ;  /* 0x0000040000067882 */ /* 0x000fe20000000000 */
[----:B------:R-:W-:Y:S01]  /*1a30*/  SHF.L.U32 R0, R12, 0x1f, RZ ;  /* 0x0000001f0c007819 */ /* 0x000fe200000006ff */
[----:B-1----:R-:W-:Y:S02]  /*1a40*/  ULEA UR6, UR45, UR6, 0x18 ;  /* 0x000000062d067291 */ /* 0x002fe4000f8ec0ff */
[----:B------:R-:W-:Y:S02]  /*1a50*/  UISETP.GE.U32.AND UP0, UPT, UR46, 0x7f, UPT ;  /* 0x0000007f2e00788c */ /* 0x000fe4000bf06070 */
[----:B------:R-:W-:Y:S02]  /*1a60*/  ULEA UR4, UR5, UR6, 0x3 ;  /* 0x0000000605047291 */ /* 0x000fe4000f8e18ff */
[----:B------:R-:W-:Y:S02]  /*1a70*/  USHF.L.U32 UR11, UR20, 0x8, URZ ;  /* 0x00000008140b7899 */ /* 0x000fe400080006ff */
[----:B------:R-:W-:Y:S01]  /*1a80*/  ULEA UR35, UR16, UR44, 0x6 ;  /* 0x0000002c10237291 */ /* 0x000fe2000f8e30ff */
[----:B------:R-:W-:-:S04]  /*1a90*/  UMOV UR13, URZ ;  /* 0x000000ff000d7c82 */ /* 0x000fc80008000000 */
[----:B------:R1:W2:Y:S01]  /*1aa0*/  SYNCS.PHASECHK.TRANS64.TRYWAIT P0, [UR4+0x50], R0 ;  /* 0x00005000ff0075a7 */ /* 0x0002a20008001104 */
[----:B------:R-:W-:Y:S06]  /*1ab0*/  BRA.U !UP0, `(.L_x_26) ;  /* 0x0000000108bc7547 */ /* 0x000fec000b800000 */
[----:B------:R-:W-:Y:S01]  /*1ac0*/  UMOV UR7, URZ ;  /* 0x000000ff00077c82 */ /* 0x000fe20008000000 */
[----:B------:R-:W-:-:S05]  /*1ad0*/  UMOV UR4, UR5 ;  /* 0x0000000500047c82 */ /* 0x000fca0008000000 */
.L_x_32:
[----:B------:R-:W-:Y:S01]  /*1ae0*/  ULEA UR33, UR4, UR6, 0x3 ;  /* 0x0000000604217291 */ /* 0x000fe2000f8e18ff */
[----:B--2---:R-:W-:Y:S01]  /*1af0*/  @!P3 MOV R2, 0x5000 ;  /* 0x000050000002b802 */ /* 0x004fe20000000f00 */
[----:B--2-4-:R-:W-:Y:S10]  /*1b00*/  @P0 BRA `(.L_x_27) ;  /* 0x00000000000c0947 */ /* 0x014ff40003800000 */
[----:B------:R-:W-:-:S04]  /*1b10*/  SHF.L.U32 R3, R12, 0x1f, RZ ;  /* 0x0000001f0c037819 */ /* 0x000fc800000006ff */
[----:B------:R-:W2:Y:S02]  /*1b20*/  SYNCS.PHASECHK.TRANS64.TRYWAIT P0, [UR33+0x50], R3 ;  /* 0x00005003ff0075a7 */ /* 0x000ea40008001121 */
[----:B--2---:R-:W-:Y:S05]  /*1b30*/  @!P0 BRA `(.L_x_28) ;  /* 0x0000007c00fc8947 */ /* 0x004fea0003800000 */
.L_x_27:
[----:B------:R2:W-:Y:S01]  /*1b40*/  @!P3 SYNCS.ARRIVE.TRANS64 RZ, [UR33], R2 ;  /* 0x00000002ffffb9a7 */ /* 0x0005e20008000021 */
[----:B------:R-:W-:-:S04]  /*1b50*/  ULOP3.LUT UR5, UR25, 0x2, URZ, 0xfc, !UPT ;  /* 0x0000000219057892 */ /* 0x000fc8000f8efcff */
[----:B------:R-:W-:-:S09]  /*1b60*/  UISETP.NE.AND UP0, UPT, UR5, 0x2, UPT ;  /* 0x000000020500788c */ /* 0x000fd2000bf05270 */
[----:B------:R-:W-:Y:S05]  /*1b70*/  BRA.U UP0, `(.L_x_29) ;  /* 0x0000000100047547 */ /* 0x000fea000b800000 */
[----:B------:R-:W-:Y:S05]  /*1b80*/  BPT.TRAP 0x1 ;  /* 0x000000040000795c */ /* 0x000fea0000300000 */
.L_x_29:
[----:B------:R-:W-:Y:S04]  /*1b90*/  BSSY.RECONVERGENT B0, `(.L_x_30) ;  /* 0x0000003000007945 */ /* 0x000fe80003800200 */
[----:B------:R-:W-:Y:S05]  /*1ba0*/  @P2 BRA `(.L_x_31) ;  /* 0x0000000000042947 */ /* 0x000fea0003800000 */
[----:B------:R-:W-:Y:S05]  /*1bb0*/  BPT.TRAP 0x1 ;  /* 0x000000040000795c */ /* 0x000fea0000300000 */
.L_x_31:
[----:B------:R-:W-:Y:S05]  /*1bc0*/  BSYNC.RECONVERGENT B0 ;  /* 0x0000000000007941 */ /* 0x000fea0003800200 */
.L_x_30:
[----:B------:R-:W-:Y:S02]  /*1bd0*/  UIADD3 UR5, UPT, UPT, UR4, 0x1, URZ ;  /* 0x0000000104057890 */ /* 0x000fe4000fffe0ff */
[----:B------:R-:W-:Y:S02]  /*1be0*/  ULEA UR32, UR4, UR24, 0xc ;  /* 0x0000001804207291 */ /* 0x000fe4000f8e60ff */
[----:B------:R-:W-:Y:S02]  /*1bf0*/  UISETP.NE.AND UP0, UPT, UR5, 0xa, UPT ;  /* 0x0000000a0500788c */ /* 0x000fe4000bf05270 */
[----:B------:R-:W-:Y:S02]  /*1c00*/  UIADD3 UR16, UP1, UPT, UR28, 0x80, URZ ;  /* 0x000000801c107890 */ /* 0x000fe4000ff3e0ff */
[----:B------:R-:W-:Y:S02]  /*1c10*/  USEL UR9, URZ, 0x1, UP0 ;  /* 0x00000001ff097887 */ /* 0x000fe40008000000 */
[----:B------:R-:W-:-:S02]  /*1c20*/  USEL UR5, UR5, URZ, UP0 ;  /* 0x000000ff05057287 */ /* 0x000fc40008000000 */
[----:B------:R-:W-:Y:S02]  /*1c30*/  UIADD3 UR14, UP0, UPT, UR28, 0x180, URZ ;  /* 0x000001801c0e7890 */ /* 0x000fe4000ff1e0ff */
[----:B------:R-:W-:Y:S01]  /*1c40*/  ULEA UR8, UR5, UR6, 0x3 ;  /* 0x0000000605087291 */ /* 0x000fe2000f8e18ff */
[----:B------:R-:W-:Y:S01]  /*1c50*/  LOP3.LUT R12, R12, UR9, RZ, 0x3c, !PT ;  /* 0x000000090c0c7c12 */ /* 0x000fe2000f8e3cff */
[----:B------:R-:W-:Y:S02]  /*1c60*/  USHF.L.U32 UR34, UR7, 0x6, URZ ;  /* 0x0000000607227899 */ /* 0x000fe400080006ff */
[----:B------:R-:W-:Y:S01]  /*1c70*/  UIADD3.X UR17, UPT, UPT, URZ, UR29, URZ, UP1, !UPT ;  /* 0x0000001dff117290 */ /* 0x000fe20008ffe4ff */
[----:B-1----:R-:W-:Y:S01]  /*1c80*/  SHF.L.U32 R0, R12, 0x1f, RZ ;  /* 0x0000001f0c007819 */ /* 0x002fe200000006ff */
[----:B------:R-:W-:Y:S02]  /*1c90*/  UIADD3 UR32, UPT, UPT, UR6, 0x6400, UR32 ;  /* 0x0000640006207890 */ /* 0x000fe4000fffe020 */
[----:B------:R-:W-:Y:S01]  /*1ca0*/  UIADD3.X UR15, UPT, UPT, URZ, UR29, URZ, UP0, !UPT ;  /* 0x0000001dff0f7290 */ /* 0x000fe200087fe4ff */
[----:B------:R3:W4:Y:S01]  /*1cb0*/  SYNCS.PHASECHK.TRANS64.TRYWAIT P0, [UR8+0x50], R0 ;  /* 0x00005000ff0075a7 */ /* 0x0007220008001108 */
[----:B------:R-:W-:Y:S01]  /*1cc0*/  ULEA UR8, UR4, UR6, 0xe ;  /* 0x0000000604087291 */ /* 0x000fe2000f8e70ff */
[----:B------:R-:W-:Y:S01]  /*1cd0*/  UMOV UR13, 0x30000 ;  /* 0x00030000000d7882 */ /* 0x000fe20000000000 */
[----:B------:R-:W-:-:S02]  /*1ce0*/  UMOV UR18, 0x0 ;  /* 0x0000000000127882 */ /* 0x000fc40000000000 */
[----:B------:R-:W-:Y:S01]  /*1cf0*/  UIADD3 UR8, UPT, UPT, UR8, 0x10400, URZ ;  /* 0x0001040008087890 */ /* 0x000fe2000fffe0ff */
[----:B------:R-:W-:Y:S01]  /*1d00*/  UMOV UR19, 0x10000000 ;  /* 0x1000000000137882 */ /* 0x000fe20000000000 */
[----:B------:R-:W-:Y:S01]  /*1d10*/  UMOV UR12, UR36 ;  /* 0x00000024000c7c82 */ /* 0x000fe20008000000 */
[----:B------:R-:W-:Y:S01]  /*1d20*/  UMOV UR9, UR33 ;  /* 0x0000002100097c82 */ /* 0x000fe20008000000 */
[----:B------:R-:W-:Y:S01]  /*1d30*/  UMOV UR10, UR34 ;  /* 0x00000022000a7c82 */ /* 0x000fe20008000000 */
[----:B------:R1:W-:Y:S01]  /*1d40*/  UTMALDG.3D.MULTICAST [UR32], [UR16], UR13, desc[UR18] ;  /* 0x00001220100073b4 */ /* 0x0003e2000801180d */
[----:B------:R-:W-:Y:S01]  /*1d50*/  UIADD3 UR7, UPT, UPT, UR7, 0x1, URZ ;  /* 0x0000000107077890 */ /* 0x000fe2000fffe0ff */
[----:B------:R-:W-:-:S03]  /*1d60*/  UMOV UR4, UR5 ;  /* 0x0000000500047c82 */ /* 0x000fc60008000000 */
[----:B------:R-:W-:Y:S01]  /*1d70*/  UISETP.NE.AND UP0, UPT, UR7, UR21, UPT ;  /* 0x000000150700728c */ /* 0x000fe2000bf05270 */
[----:B------:R3:W-:Y:S01]  /*1d80*/  UTMALDG.3D [UR8], [UR14], desc[UR18] ;  /* 0x000012080e0075b4 */ /* 0x0007e20008011000 */
[----:B-1----:R-:W-:-:S07]  /*1d90*/  UMOV UR13, UR21 ;  /* 0x00000015000d7c82 */ /* 0x002fce0008000000 */
[----:B---3--:R-:W-:Y:S05]  /*1da0*/  BRA.U UP0, `(.L_x_32) ;  /* 0xfffffffd004c7547 */ /* 0x008fea000b83ffff */
.L_x_26:
[----:B------:R-:W-:Y:S01]  /*1db0*/  ULEA UR4, UR5, UR6, 0x3 ;  /* 0x0000000605047291 */ /* 0x000fe2000f8e18ff */
[----:B-1----:R-:W-:Y:S01]  /*1dc0*/  SHF.L.U32 R0, R12, 0x1f, RZ ;  /* 0x0000001f0c007819 */ /* 0x002fe200000006ff */
[----:B------:R-:W-:Y:S01]  /*1dd0*/  @!P1 SYNCS.ARRIVE.TRANS64.A1T0 RZ, [UR6+0xe8], RZ ;  /* 0x0000e8ffffff99a7 */ /* 0x000fe20008100006 */
[----:B------:R-:W-:-:S06]  /*1de0*/  UISETP.GT.AND UP0, UPT, UR41, UR40, UPT ;  /* 0x000000282900728c */ /* 0x000fcc000bf04270 */
[----:B--2-4-:R1:W2:Y:S03]  /*1df0*/  SYNCS.PHASECHK.TRANS64.TRYWAIT P0, [UR4+0x50], R0 ;  /* 0x00005000ff0075a7 */ /* 0x0142a60008001104 */
[----:B------:R-:W-:Y:S05]  /*1e00*/  BRA.U !UP0, `(.L_x_33) ;  /* 0x0000000108c07547 */ /* 0x000fea000b800000 */
[----:B------:R-:W-:Y:S01]  /*1e10*/  UIADD3 UR26, UPT, UPT, UR43, UR13, URZ ;  /* 0x0000000d2b1a7290 */ /* 0x000fe2000fffe0ff */
[----:B------:R-:W-:-:S11]  /*1e20*/  UMOV UR4, UR5 ;  /* 0x0000000500047c82 */ /* 0x000fd60008000000 */
.L_x_39:
[----:B------:R-:W-:Y:S01]  /*1e30*/  ULEA UR17, UR4, UR6, 0x3 ;  /* 0x0000000604117291 */ /* 0x000fe2000f8e18ff */
[----:B--2---:R-:W-:Y:S01]  /*1e40*/  @!P3 MOV R2, 0x5000 ;  /* 0x000050000002b802 */ /* 0x004fe20000000f00 */
[----:B--2-4-:R-:W-:Y:S10]  /*1e50*/  @P0 BRA `(.L_x_34) ;  /* 0x00000000000c0947 */ /* 0x014ff40003800000 */
[----:B------:R-:W-:-:S04]  /*1e60*/  SHF.L.U32 R3, R12, 0x1f, RZ ;  /* 0x0000001f0c037819 */ /* 0x000fc800000006ff */
[----:B------:R-:W2:Y:S02]  /*1e70*/  SYNCS.PHASECHK.TRANS64.TRYWAIT P0, [UR17+0x50], R3 ;  /* 0x00005003ff0075a7 */ /* 0x000ea40008001111 */
[----:B--2---:R-:W-:Y:S05]  /*1e80*/  @!P0 BRA `(.L_x_35) ;  /* 0x0000007c00408947 */ /* 0x004fea0003800000 */
.L_x_34:
[----:B------:R2:W-:Y:S01]  /*1e90*/  @!P3 SYNCS.ARRIVE.TRANS64 RZ, [UR17], R2 ;  /* 0x00000002ffffb9a7 */ /* 0x0005e20008000011 */
[----:B------:R-:W-:-:S04]  /*1ea0*/  ULOP3.LUT UR5, UR25, 0x2, URZ, 0xfc, !UPT ;  /* 0x0000000219057892 */ /* 0x000fc8000f8efcff */
[----:B------:R-:W-:-:S09]  /*1eb0*/  UISETP.NE.AND UP0, UPT, UR5, 0x2, UPT ;  /* 0x000000020500788c */ /* 0x000fd2000bf05270 */
[----:B------:R-:W-:Y:S05]  /*1ec0*/  BRA.U UP0, `(.L_x_36) ;  /* 0x0000000100047547 */ /* 0x000fea000b800000 */
[----:B------:R-:W-:Y:S05]  /*1ed0*/  BPT.TRAP 0x1 ;  /* 0x000000040000795c */ /* 0x000fea0000300000 */
.L_x_36:
[----:B------:R-:W-:Y:S04]  /*1ee0*/  BSSY.RECONVERGENT B0, `(.L_x_37) ;  /* 0x0000003000007945 */ /* 0x000fe80003800200 */
[----:B------:R-:W-:Y:S05]  /*1ef0*/  @P2 BRA `(.L_x_38) ;  /* 0x0000000000042947 */ /* 0x000fea0003800000 */
[----:B------:R-:W-:Y:S05]  /*1f00*/  BPT.TRAP 0x1 ;  /* 0x000000040000795c */ /* 0x000fea0000300000 */
.L_x_38:
[----:B------:R-:W-:Y:S05]  /*1f10*/  BSYNC.RECONVERGENT B0 ;  /* 0x0000000000007941 */ /* 0x000fea0003800200 */
.L_x_37:
[----:B------:R-:W-:Y:S02]  /*1f20*/  UIADD3 UR5, UPT, UPT, UR4, 0x1, URZ ;  /* 0x0000000104057890 */ /* 0x000fe4000fffe0ff */
[----:B------:R-:W-:Y:S02]  /*1f30*/  ULEA UR16, UR4, UR24, 0xc ;  /* 0x0000001804107291 */ /* 0x000fe4000f8e60ff */
[----:B------:R-:W-:Y:S02]  /*1f40*/  UISETP.NE.AND UP0, UPT, UR5, 0xa, UPT ;  /* 0x0000000a0500788c */ /* 0x000fe4000bf05270 */
[----:B------:R-:W-:Y:S02]  /*1f50*/  UIADD3 UR22, UP1, UPT, UR28, 0x80, URZ ;  /* 0x000000801c167890 */ /* 0x000fe4000ff3e0ff */
[----:B------:R-:W-:Y:S02]  /*1f60*/  USEL UR8, URZ, 0x1, UP0 ;  /* 0x00000001ff087887 */ /* 0x000fe40008000000 */
[----:B------:R-:W-:-:S02]  /*1f70*/  USEL UR5, UR5, URZ, UP0 ;  /* 0x000000ff05057287 */ /* 0x000fc40008000000 */
[----:B------:R-:W-:Y:S02]  /*1f80*/  UIADD3 UR14, UP0, UPT, UR28, 0x180, URZ ;  /* 0x000001801c0e7890 */ /* 0x000fe4000ff1e0ff */
[----:B------:R-:W-:Y:S01]  /*1f90*/  LOP3.LUT R12, R12, UR8, RZ, 0x3c, !PT ;  /* 0x000000080c0c7c12 */ /* 0x000fe2000f8e3cff */
[----:B------:R-:W-:Y:S02]  /*1fa0*/  ULEA UR7, UR5, UR6, 0x3 ;  /* 0x0000000605077291 */ /* 0x000fe4000f8e18ff */
[----:B------:R-:W-:Y:S01]  /*1fb0*/  ULEA UR8, UR4, UR6, 0xe ;  /* 0x0000000604087291 */ /* 0x000fe2000f8e70ff */
[----:B-1----:R-:W-:Y:S01]  /*1fc0*/  SHF.L.U32 R0, R12, 0x1f, RZ ;  /* 0x0000001f0c007819 */ /* 0x002fe200000006ff */
[----:B------:R-:W-:Y:S02]  /*1fd0*/  USHF.L.U32 UR18, UR13, 0x6, URZ ;  /* 0x000000060d127899 */ /* 0x000fe400080006ff */
[----:B------:R-:W-:Y:S02]  /*1fe0*/  UIADD3 UR16, UPT, UPT, UR6, 0x6400, UR16 ;  /* 0x0000640006107890 */ /* 0x000fe4000fffe010 */
[----:B------:R-:W-:Y:S01]  /*1ff0*/  UIADD3.X UR23, UPT, UPT, URZ, UR29, URZ, UP1, !UPT ;  /* 0x0000001dff177290 */ /* 0x000fe20008ffe4ff */
[----:B------:R3:W4:Y:S01]  /*2000*/  SYNCS.PHASECHK.TRANS64.TRYWAIT P0, [UR7+0x50], R0 ;  /* 0x00005000ff0075a7 */ /* 0x0007220008001107 */
[----:B------:R-:W-:-:S02]  /*2010*/  UIADD3 UR8, UPT, UPT, UR8, 0x10400, URZ ;  /* 0x0001040008087890 */ /* 0x000fc4000fffe0ff */
[----:B------:R-:W-:Y:S01]  /*2020*/  UIADD3.X UR15, UPT, UPT, URZ, UR29, URZ, UP0, !UPT ;  /* 0x0000001dff0f7290 */ /* 0x000fe200087fe4ff */
[----:B------:R-:W-:Y:S01]  /*2030*/  UMOV UR7, 0x30000 ;  /* 0x0003000000077882 */ /* 0x000fe20000000000 */
[----:B------:R-:W-:Y:S01]  /*2040*/  UMOV UR30, 0x0 ;  /* 0x00000000001e7882 */ /* 0x000fe20000000000 */
[----:B------:R-:W-:Y:S01]  /*2050*/  UMOV UR31, 0x10000000 ;  /* 0x10000000001f7882 */ /* 0x000fe20000000000 */
[----:B------:R-:W-:Y:S01]  /*2060*/  UMOV UR19, UR35 ;  /* 0x0000002300137c82 */ /* 0x000fe20008000000 */
[----:B------:R-:W-:Y:S01]  /*2070*/  UMOV UR20, UR36 ;  /* 0x0000002400147c82 */ /* 0x000fe20008000000 */
[----:B------:R-:W-:Y:S01]  /*2080*/  UMOV UR12, UR36 ;  /* 0x00000024000c7c82 */ /* 0x000fe20008000000 */
[----:B------:R-:W-:Y:S01]  /*2090*/  UMOV UR9, UR17 ;  /* 0x0000001100097c82 */ /* 0x000fe20008000000 */
[----:B------:R-:W-:Y:S01]  /*20a0*/  UMOV UR10, UR18 ;  /* 0x00000012000a7c82 */ /* 0x000fe20008000000 */
[----:B------:R3:W-:Y:S01]  /*20b0*/  UTMALDG.3D.MULTICAST [UR16], [UR22], UR7, desc[UR30] ;  /* 0x00001e10160073b4 */ /* 0x0007e20008011807 */
[----:B------:R-:W-:Y:S01]  /*20c0*/  UIADD3 UR13, UPT, UPT, UR13, 0x1, URZ ;  /* 0x000000010d0d7890 */ /* 0x000fe2000fffe0ff */
[----:B------:R-:W-:-:S03]  /*20d0*/  UMOV UR4, UR5 ;  /* 0x0000000500047c82 */ /* 0x000fc60008000000 */
[----:B------:R-:W-:Y:S01]  /*20e0*/  UISETP.NE.AND UP0, UPT, UR13, UR26, UPT ;  /* 0x0000001a0d00728c */ /* 0x000fe2000bf05270 */
[----:B------:R3:W-:Y:S08]  /*20f0*/  UTMALDG.3D [UR8], [UR14], desc[UR30] ;  /* 0x00001e080e0075b4 */ /* 0x0007f00008011000 */
[----:B---3--:R-:W-:Y:S05]  /*2100*/  BRA.U UP0, `(.L_x_39) ;  /* 0xfffffffd00487547 */ /* 0x008fea000b83ffff */
.L_x_33:
[C---:B------:R-:W-:Y:S01]  /*2110*/  LEA R3, R11.reuse, UR6, 0x3 ;  /* 0x000000060b037c11 */ /* 0x040fe2000f8e18ff */
[----:B------:R-:W-:Y:S01]  /*2120*/  NOP ;  /* 0x0000000000007918 */ /* 0x000fe20000000000 */
[----:B-1----:R-:W-:Y:S02]  /*2130*/  SHF.L.U32 R0, R10, 0x1f, RZ ;  /* 0x0000001f0a007819 */ /* 0x002fe400000006ff */
[----:B------:R-:W-:Y:S02]  /*2140*/  LEA R4, R11, UR6, 0x4 ;  /* 0x000000060b047c11 */ /* 0x000fe4000f8e20ff */
[----:B--2-4-:R-:W1:Y:S02]  /*2150*/  SYNCS.PHASECHK.TRANS64.TRYWAIT P0, [R3+URZ+0xf0], R0 ;  /* 0x0000f000030075a7 */ /* 0x014e6400080011ff */
[----:B-1----:R-:W-:Y:S05]  /*2160*/  @!P0 BRA `(.L_x_40) ;  /* 0x0000007800a08947 */ /* 0x002fea0003800000 */
.L_x_142:
[----:B------:R-:W2:Y:S01]  /*2170*/  LDS.128 R4, [R4+0x180] ;  /* 0x0001800004047984 */ /* 0x000ea20000000c00 */
[----:B------:R-:W-:Y:S01]  /*2180*/  UISETP.GE.AND UP0, UPT, UR42, 0x1, UPT ;  /* 0x000000012a00788c */ /* 0x000fe2000bf06270 */
[----:B------:R-:W-:Y:S01]  /*2190*/  @!PT LDS RZ, [RZ] ;  /* 0x00000000fffff984 */ /* 0x000fe20000000800 */
[----:B------:R-:W-:Y:S01]  /*21a0*/  @!PT LDS RZ, [RZ] ;  /* 0x00000000fffff984 */ /* 0x000fe20000000800 */
[----:B------:R-:W-:Y:S01]  /*21b0*/  @!PT LDS RZ, [RZ] ;  /* 0x00000000fffff984 */ /* 0x000fe20000000800 */
[----:B------:R-:W-:Y:S01]  /*21c0*/  @!PT LDS RZ, [RZ] ;  /* 0x00000000fffff984 */ /* 0x000fe20000000800 */
[----:B------:R3:W-:Y:S06]  /*21d0*/  MEMBAR.ALL.CTA ;  /* 0x0000000000007992 */ /* 0x0007ec0000008000 */
[----:B---3--:R-:W3:Y:S01]  /*21e0*/  FENCE.VIEW.ASYNC.S ;  /* 0x00000000000073c6 */ /* 0x008ee20000000000 */
[----:B--2---:R-:W-:-:S13]  /*21f0*/  LOP3.LUT P0, RZ, R6, 0x1, RZ, 0xc0, !PT ;  /* 0x0000000106ff7812 */ /* 0x004fda000780c0ff */
[----:B---3--:R-:W-:Y:S01]  /*2200*/  VOTEU.ANY UP1, P0 ;  /* 0x0000000000ff7886 */ /* 0x008fe20000020100 */
[----:B------:R-:W-:-:S13]  /*2210*/  PLOP3.LUT P0, PT, PT, PT, UP1, 0x80, 0x8 ;  /* 0x000000000008781c */ /* 0x000fda0003f0f018 */
[----:B-1----:R-:W-:Y:S02]  /*2220*/  @P0 LOP3.LUT R0, R5, 0xffff, RZ, 0xc0, !PT ;  /* 0x0000ffff05000812 */ /* 0x002fe400078ec0ff */
[----:B------:R-:W-:Y:S02]  /*2230*/  @P0 MOV R2, R4 ;  /* 0x0000000400020202 */ /* 0x000fe40000000f00 */
[----:B------:R-:W-:Y:S01]  /*2240*/  @P0 R2UR UR7, R0 ;  /* 0x00000000000702ca */ /* 0x000fe200000e0000 */
[----:B------:R-:W-:Y:S01]  /*2250*/  VIADD R0, R3, 0x100 ;  /* 0x0000010003007836 */ /* 0x000fe20000000000 */
[----:B------:R-:W-:Y:S02]  /*2260*/  @P0 SHF.R.U32.HI R4, RZ, 0x10, R5 ;  /* 0x00000010ff040819 */ /* 0x000fe40000011605 */
[----:B------:R-:W-:Y:S02]  /*2270*/  @P0 R2UR UR8, R2 ;  /* 0x00000000020802ca */ /* 0x000fe400000e0000 */
[----:B------:R-:W-:-:S02]  /*2280*/  PRMT R0, RZ, 0x654, R0 ;  /* 0x00000654ff007816 */ /* 0x000fc40000000000 */
[----:B------:R-:W-:Y:S02]  /*2290*/  @P0 R2UR UR4, R4 ;  /* 0x00000000040402ca */ /* 0x000fe400000e0000 */
[----:B------:R1:W-:Y:S03]  /*22a0*/  SYNCS.ARRIVE.TRANS64.RED.A1T0 RZ, [R0+URZ], RZ ;  /* 0x000000ff00ff79a7 */ /* 0x0003e600081004ff */
[----:B------:R-:W-:-:S04]  /*22b0*/  @UP1 UMOV UR27, UR7 ;  /* 0x00000007001b1c82 */ /* 0x000fc80008000000 */
[----:B------:R-:W-:-:S04]  /*22c0*/  @UP1 UMOV UR37, UR8 ;  /* 0x0000000800251c82 */ /* 0x000fc80008000000 */
[----:B------:R-:W-:Y:S01]  /*22d0*/  @UP1 UMOV UR36, UR4 ;  /* 0x0000000400241c82 */ /* 0x000fe20008000000 */
[----:B------:R-:W-:Y:S05]  /*22e0*/  BRA.U !UP0, `(.L_x_41) ;  /* 0x0000000108d47547 */ /* 0x000fea000b800000 */
[----:B------:R-:W2:Y:S01]  /*22f0*/  LDCU.128 UR12, c[0x0][0xb10] ;  /* 0x00016200ff0c77ac */ /* 0x000ea20008000c00 */
[----:B------:R-:W3:Y:S01]  /*2300*/  LDCU UR26, c[0x0][0xb20] ;  /* 0x00016400ff1a77ac */ /* 0x000ee20008000800 */
[----:B------:R-:W4:Y:S01]  /*2310*/  LDCU UR20, c[0x0][0xb0c] ;  /* 0x00016180ff1477ac */ /* 0x000f220008000800 */
[----:B------:R-:W1:Y:S01]  /*2320*/  LDCU.64 UR10, c[0x0][0xb28] ;  /* 0x00016500ff0a77ac */ /* 0x000e620008000a00 */
[----:B------:R-:W-:Y:S02]  /*2330*/  UISETP.NE.AND UP3, UPT, UR42, 0x1, UPT ;  /* 0x000000012a00788c */ /* 0x000fe4000bf65270 */
[----:B--2---:R-:W-:Y:S02]  /*2340*/  UIMAD.WIDE.U32 UR16, UR38, UR15, URZ ;  /* 0x0000000f261072a5 */ /* 0x004fe4000f8e00ff */
[----:B------:R-:W-:Y:S02]  /*2350*/  UIMAD.WIDE.U32 UR8, UR39, UR12, URZ ;  /* 0x0000000c270872a5 */ /* 0x000fe4000f8e00ff */
[----:B------:R-:W-:-:S02]  /*2360*/  UISETP.NE.AND UP0, UPT, UR14, 0x1, UPT ;  /* 0x000000010e00788c */ /* 0x000fc4000bf05270 */
[----:B------:R-:W-:Y:S01]  /*2370*/  UIMAD.WIDE.U32 UR22, UR27, UR15, URZ ;  /* 0x0000000f1b1672a5 */ /* 0x000fe2000f8e00ff */
[----:B------:R-:W-:Y:S02]  /*2380*/  UMOV UR16, UR17 ;  /* 0x0000001100107c82 */ /* 0x000fe40008000000 */
[----:B------:R-:W-:Y:S01]  /*2390*/  UMOV UR8, UR9 ;  /* 0x0000000900087c82 */ /* 0x000fe20008000000 */
[----:B---3--:R-:W-:Y:S02]  /*23a0*/  USHF.R.U32.HI UR16, URZ, UR26, UR16 ;  /* 0x0000001aff107299 */ /* 0x008fe40008011610 */
[----:B----4-:R-:W-:Y:S02]  /*23b0*/  UISETP.NE.AND UP2, UPT, UR20, 0x1, UPT ;  /* 0x000000011400788c */ /* 0x010fe4000bf45270 */
[----:B------:R-:W-:Y:S02]  /*23c0*/  USHF.R.U32.HI UR8, URZ, UR13, UR8 ;  /* 0x0000000dff087299 */ /* 0x000fe40008011608 */
[----:B------:R-:W-:-:S02]  /*23d0*/  USEL UR7, UR38, UR16, !UP0 ;  /* 0x0000001026077287 */ /* 0x000fc4000c000000 */
[----:B------:R-:W-:Y:S02]  /*23e0*/  USEL UR8, UR39, UR8, !UP2 ;  /* 0x0000000827087287 */ /* 0x000fe4000d000000 */
[----:B-1----:R-:W-:Y:S01]  /*23f0*/  UIMAD.WIDE.U32 UR16, UR7, UR10, URZ ;  /* 0x0000000a071072a5 */ /* 0x002fe2000f8e00ff */
[----:B------:R-:W-:Y:S01]  /*2400*/  UMOV UR4, UR23 ;  /* 0x0000001700047c82 */ /* 0x000fe20008000000 */
[----:B------:R-:W-:Y:S02]  /*2410*/  UIMAD.WIDE.U32 UR18, UR37, UR12, URZ ;  /* 0x0000000c251272a5 */ /* 0x000fe4000f8e00ff */
[----:B------:R-:W-:-:S03]  /*2420*/  UIMAD.WIDE.U32 UR22, UR8, UR10, URZ ;  /* 0x0000000a081672a5 */ /* 0x000fc6000f8e00ff */
[----:B------:R-:W-:Y:S01]  /*2430*/  UMOV UR16, UR17 ;  /* 0x0000001100107c82 */ /* 0x000fe20008000000 */
[----:B------:R-:W-:Y:S02]  /*2440*/  USHF.R.U32.HI UR4, URZ, UR26, UR4 ;  /* 0x0000001aff047299 */ /* 0x000fe40008011604 */
[----:B------:R-:W-:Y:S01]  /*2450*/  @UP3 USHF.R.U32.HI UR7, URZ, UR11, UR16 ;  /* 0x0000000bff073299 */ /* 0x000fe20008011610 */
[----:B------:R-:W-:Y:S01]  /*2460*/  UMOV UR18, UR19 ;  /* 0x0000001300127c82 */ /* 0x000fe20008000000 */
[----:B------:R-:W-:Y:S01]  /*2470*/  UMOV UR22, UR23 ;  /* 0x0000001700167c82 */ /* 0x000fe20008000000 */
[----:B------:R-:W-:Y:S02]  /*2480*/  USHF.R.U32.HI UR13, URZ, UR13, UR18 ;  /* 0x0000000dff0d7299 */ /* 0x000fe40008011612 */
[----:B------:R-:W-:Y:S02]  /*2490*/  USEL UR4, UR27, UR4, !UP0 ;  /* 0x000000041b047287 */ /* 0x000fe4000c000000 */
[----:B------:R-:W-:-:S02]  /*24a0*/  @UP3 USHF.R.U32.HI UR8, URZ, UR11, UR22 ;  /* 0x0000000bff083299 */ /* 0x000fc40008011616 */
[----:B------:R-:W-:Y:S02]  /*24b0*/  UIMAD UR9, UR42, UR7, URZ ;  /* 0x000000072a0972a4 */ /* 0x000fe4000f8e02ff */
[----:B------:R-:W-:Y:S02]  /*24c0*/  USEL UR7, UR37, UR13, !UP2 ;  /* 0x0000000d25077287 */ /* 0x000fe4000d000000 */
[----:B------:R-:W-:Y:S02]  /*24d0*/  UIMAD UR12, UR42, UR8, URZ ;  /* 0x000000082a0c72a4 */ /* 0x000fe4000f8e02ff */
[----:B------:R-:W-:Y:S02]  /*24e0*/  UISETP.GE.AND UP0, UPT, UR4, UR9, UPT ;  /* 0x000000090400728c */ /* 0x000fe4000bf06270 */
[----:B------:R-:W-:Y:S02]  /*24f0*/  UIMAD.WIDE.U32 UR16, UR4, UR10, URZ ;  /* 0x0000000a041072a5 */ /* 0x000fe4000f8e00ff */
[----:B------:R-:W-:-:S02]  /*2500*/  UISETP.GE.OR UP0, UPT, UR7, UR12, UP0 ;  /* 0x0000000c0700728c */ /* 0x000fc40008706670 */
        /* <DEDUP_REMOVED lines=19> */
.L_x_41:
[----:B------:R-:W2:Y:S02]  /*2640*/  LDCU UR4, c[0x0][0xb30] ;  /* 0x00016600ff0477ac */ /* 0x000ea40008000800 */
[----:B--2---:R-:W-:-:S09]  /*2650*/  UISETP.NE.AND UP0, UPT, UR4, 0x1, UPT ;  /* 0x000000010400788c */ /* 0x004fd2000bf05270 */
[----:B------:R-:W-:Y:S05]  /*2660*/  BRA.U UP0, `(.L_x_42) ;  /* 0x0000000100447547 */ /* 0x000fea000b800000 */
[----:B------:R-:W2:Y:S01]  /*2670*/  LDCU.128 UR12, c[0x0][0xb10] ;  /* 0x00016200ff0c77ac */ /* 0x000ea20008000c00 */
[----:B------:R-:W3:Y:S01]  /*2680*/  LDCU UR16, c[0x0][0xb0c] ;  /* 0x00016180ff1077ac */ /* 0x000ee20008000800 */
[----:B------:R-:W4:Y:S01]  /*2690*/  LDCU UR17, c[0x0][0xb20] ;  /* 0x00016400ff1177ac */ /* 0x000f220008000800 */
[----:B--2---:R-:W-:Y:S02]  /*26a0*/  UIMAD.WIDE.U32 UR10, UR37, UR12, URZ ;  /* 0x0000000c250a72a5 */ /* 0x004fe4000f8e00ff */
[----:B------:R-:W-:Y:S02]  /*26b0*/  UIMAD.WIDE.U32 UR8, UR27, UR15, URZ ;  /* 0x0000000f1b0872a5 */ /* 0x000fe4000f8e00ff */
[----:B---3--:R-:W-:Y:S02]  /*26c0*/  UISETP.NE.AND UP2, UPT, UR16, 0x1, UPT ;  /* 0x000000011000788c */ /* 0x008fe4000bf45270 */
[----:B------:R-:W-:Y:S01]  /*26d0*/  UISETP.NE.AND UP0, UPT, UR14, 0x1, UPT ;  /* 0x000000010e00788c */ /* 0x000fe2000bf05270 */
[----:B------:R-:W-:-:S02]  /*26e0*/  UMOV UR7, UR11 ;  /* 0x0000000b00077c82 */ /* 0x000fc40008000000 */
[----:B------:R-:W-:Y:S01]  /*26f0*/  UMOV UR4, UR9 ;  /* 0x0000000900047c82 */ /* 0x000fe20008000000 */
[----:B------:R-:W-:Y:S02]  /*2700*/  USHF.R.U32.HI UR7, URZ, UR13, UR7 ;  /* 0x0000000dff077299 */ /* 0x000fe40008011607 */
[----:B----4-:R-:W-:Y:S02]  /*2710*/  USHF.R.U32.HI UR4, URZ, UR17, UR4 ;  /* 0x00000011ff047299 */ /* 0x010fe40008011604 */
[----:B------:R-:W-:Y:S02]  /*2720*/  USEL UR7, UR37, UR7, !UP2 ;  /* 0x0000000725077287 */ /* 0x000fe4000d000000 */
[----:B------:R-:W-:-:S04]  /*2730*/  USEL UR4, UR27, UR4, !UP0 ;  /* 0x000000041b047287 */ /* 0x000fc8000c000000 */
[----:B------:R-:W-:Y:S02]  /*2740*/  UIADD3 UR8, UPT, UPT, UR7, -UR4, URZ ;  /* 0x8000000407087290 */ /* 0x000fe4000fffe0ff */
[----:B------:R-:W-:Y:S02]  /*2750*/  UIADD3 UR4, UPT, UPT, -UR7, UR4, URZ ;  /* 0x0000000407047290 */ /* 0x000fe4000fffe1ff */
[----:B------:R-:W-:Y:S02]  /*2760*/  UIMAD UR27, UR8, UR14, UR27 ;  /* 0x0000000e081b72a4 */ /* 0x000fe4000f8e021b */
[----:B------:R-:W-:-:S12]  /*2770*/  UIMAD UR37, UR4, UR16, UR37 ;  /* 0x00000010042572a4 */ /* 0x000fd8000f8e0225 */
.L_x_42:
[----:B------:R-:W-:Y:S01]  /*2780*/  VIADD R11, R11, 0x1 ;  /* 0x000000010b0b7836 */ /* 0x000fe20000000000 */
[----:B------:R-:W-:Y:S02]  /*2790*/  R2UR UR7, R77 ;  /* 0x000000004d0772ca */ /* 0x000fe400000e0000 */
[----:B------:R-:W-:Y:S02]  /*27a0*/  R2UR UR4, R76 ;  /* 0x000000004c0472ca */ /* 0x000fe400000e0000 */
[C---:B------:R-:W-:Y:S02]  /*27b0*/  ISETP.NE.AND P0, PT, R11.reuse, 0x2, PT ;  /* 0x000000020b00780c */ /* 0x040fe40003f05270 */
[----:B------:R-:W-:Y:S02]  /*27c0*/  PLOP3.LUT P1, PT, PT, PT, PT, 0x80, 0x8 ;  /* 0x000000000008781c */ /* 0x000fe40003f2f070 */
[----:B-1----:R-:W-:Y:S02]  /*27d0*/  SEL R0, RZ, 0x1, P0 ;  /* 0x00000001ff007807 */ /* 0x002fe40000000000 */
[----:B------:R-:W-:-:S02]  /*27e0*/  SEL R11, R11, RZ, P0 ;  /* 0x000000ff0b0b7207 */ /* 0x000fc40000000000 */
[----:B------:R-:W-:Y:S01]  /*27f0*/  LOP3.LUT R10, R10, R0, RZ, 0x3c, !PT ;  /* 0x000000000a0a7212 */ /* 0x000fe200078e3cff */
[----:B------:R-:W-:Y:S02]  /*2800*/  UIADD3 UR16, UPT, UPT, UR37, UR7, URZ ;  /* 0x0000000725107290 */ /* 0x000fe4000fffe0ff */
[----:B------:R-:W-:Y:S01]  /*2810*/  UIADD3 UR20, UPT, UPT, UR27, UR4, URZ ;  /* 0x000000041b147290 */ /* 0x000fe2000fffe0ff */
[----:B------:R-:W-:Y:S11]  /*2820*/  BRA.U UP1, `(.L_x_43) ;  /* 0xfffffff1013c7547 */ /* 0x000ff6000b83ffff */
[----:B------:R-:W-:Y:S01]  /*2830*/  UIADD3 UR7, UPT, UPT, UR6, 0x50, URZ ;  /* 0x0000005006077890 */ /* 0x000fe2000fffe0ff */
[----:B------:R-:W-:-:S03]  /*2840*/  SHF.L.U32 R2, R12, 0x1f, RZ ;  /* 0x0000001f0c027819 */ /* 0x000fc600000006ff */
[----:B------:R-:W-:-:S09]  /*2850*/  ULEA UR4, UR5, UR7, 0x3 ;  /* 0x0000000705047291 */ /* 0x000fd2000f8e18ff */
[----:B------:R-:W1:Y:S02]  /*2860*/  SYNCS.PHASECHK.TRANS64.TRYWAIT P0, [UR4], R2 ;  /* 0x00000002ff0075a7 */ /* 0x000e640008001104 */
[----:B-1----:R-:W-:Y:S05]  /*2870*/  @!P0 BRA `(.L_x_44) ;  /* 0x0000007000f08947 */ /* 0x002fea0003800000 */
.L_x_144:
[----:B------:R-:W-:-:S04]  /*2880*/  UIADD3 UR4, UPT, UPT, UR5, 0x1, URZ ;  /* 0x0000000105047890 */ /* 0x000fc8000fffe0ff */
[----:B------:R-:W-:-:S04]  /*2890*/  UISETP.NE.AND UP0, UPT, UR4, 0xa, UPT ;  /* 0x0000000a0400788c */ /* 0x000fc8000bf05270 */
[----:B------:R-:W-:Y:S02]  /*28a0*/  USEL UR6, URZ, 0x1, UP0 ;  /* 0x00000001ff067887 */ /* 0x000fe40008000000 */
[----:B------:R-:W-:-:S04]  /*28b0*/  USEL UR4, UR4, URZ, UP0 ;  /* 0x000000ff04047287 */ /* 0x000fc80008000000 */
[----:B------:R-:W-:Y:S01]  /*28c0*/  ULEA UR5, UR4, UR7, 0x3 ;  /* 0x0000000704057291 */ /* 0x000fe2000f8e18ff */
[----:B-1----:R-:W-:-:S04]  /*28d0*/  LOP3.LUT R2, R12, UR6, RZ, 0x3c, !PT ;  /* 0x000000060c027c12 */ /* 0x002fc8000f8e3cff */
[----:B------:R-:W-:-:S04]  /*28e0*/  SHF.L.U32 R3, R2, 0x1f, RZ ;  /* 0x0000001f02037819 */ /* 0x000fc800000006ff */
[----:B------:R-:W1:Y:S02]  /*28f0*/  SYNCS.PHASECHK.TRANS64.TRYWAIT P0, [UR5], R3 ;  /* 0x00000003ff0075a7 */ /* 0x000e640008001105 */
[----:B-1----:R-:W-:Y:S05]  /*2900*/  @!P0 BRA `(.L_x_45) ;  /* 0x0000007000e48947 */ /* 0x002fea0003800000 */
.L_x_146:
[----:B------:R-:W-:-:S04]  /*2910*/  UIADD3 UR4, UPT, UPT, UR4, 0x1, URZ ;  /* 0x0000000104047890 */ /* 0x000fc8000fffe0ff */
[----:B------:R-:W-:-:S04]  /*2920*/  UISETP.NE.AND UP0, UPT, UR4, 0xa, UPT ;  /* 0x0000000a0400788c */ /* 0x000fc8000bf05270 */
[----:B------:R-:W-:Y:S02]  /*2930*/  USEL UR6, URZ, 0x1, UP0 ;  /* 0x00000001ff067887 */ /* 0x000fe40008000000 */
[----:B------:R-:W-:-:S04]  /*2940*/  USEL UR4, UR4, URZ, UP0 ;  /* 0x000000ff04047287 */ /* 0x000fc80008000000 */
[----:B------:R-:W-:Y:S01]  /*2950*/  ULEA UR5, UR4, UR7, 0x3 ;  /* 0x0000000704057291 */ /* 0x000fe2000f8e18ff */
[----:B------:R-:W-:-:S04]  /*2960*/  LOP3.LUT R2, R2, UR6, RZ, 0x3c, !PT ;  /* 0x0000000602027c12 */ /* 0x000fc8000f8e3cff */
[----:B-1----:R-:W-:-:S04]  /*2970*/  SHF.L.U32 R3, R2, 0x1f, RZ ;  /* 0x0000001f02037819 */ /* 0x002fc800000006ff */
[----:B------:R-:W1:Y:S02]  /*2980*/  SYNCS.PHASECHK.TRANS64.TRYWAIT P0, [UR5], R3 ;  /* 0x00000003ff0075a7 */ /* 0x000e640008001105 */
[----:B-1----:R-:W-:Y:S05]  /*2990*/  @!P0 BRA `(.L_x_46) ;  /* 0x0000007000d88947 */ /* 0x002fea0003800000 */
.L_x_148:
        /* <DEDUP_REMOVED lines=9> */
.L_x_150:
        /* <DEDUP_REMOVED lines=9> */
.L_x_152:
        /* <DEDUP_REMOVED lines=9> */
.L_x_154:
        /* <DEDUP_REMOVED lines=9> */
.L_x_156:
        /* <DEDUP_REMOVED lines=9> */
.L_x_158:
        /* <DEDUP_REMOVED lines=9> */
.L_x_160:
[----:B------:R-:W-:-:S04]  /*2d00*/  UIADD3 UR4, UPT, UPT, UR4, 0x1, URZ ;  /* 0x0000000104047890 */ /* 0x000fc8000fffe0ff */
[----:B------:R-:W-:-:S04]  /*2d10*/  UISETP.NE.AND UP0, UPT, UR4, 0xa, UPT ;  /* 0x0000000a0400788c */ /* 0x000fc8000bf05270 */
[----:B------:R-:W-:Y:S02]  /*2d20*/  USEL UR5, URZ, 0x1, UP0 ;  /* 0x00000001ff057887 */ /* 0x000fe40008000000 */
[----:B------:R-:W-:-:S04]  /*2d30*/  USEL UR4, UR4, URZ, UP0 ;  /* 0x000000ff04047287 */ /* 0x000fc80008000000 */
[----:B------:R-:W-:Y:S01]  /*2d40*/  ULEA UR4, UR4, UR7, 0x3 ;  /* 0x0000000704047291 */ /* 0x000fe2000f8e18ff */
[----:B------:R-:W-:-:S04]  /*2d50*/  LOP3.LUT R2, R2, UR5, RZ, 0x3c, !PT ;  /* 0x0000000502027c12 */ /* 0x000fc8000f8e3cff */
[----:B------:R-:W-:Y:S01]  /*2d60*/  SHF.L.U32 R2, R2, 0x1f, RZ ;  /* 0x0000001f02027819 */ /* 0x000fe200000006ff */
[----:B-1----:R-:W-:-:S07]  /*2d70*/  IMAD.U32 R0, RZ, RZ, UR4 ;  /* 0x00000004ff007e24 */ /* 0x002fce000f8e00ff */
.L_x_53:
[----:B-1----:R1:W2:Y:S02]  /*2d80*/  SYNCS.PHASECHK.TRANS64.TRYWAIT P0, [R0+URZ], R2 ;  /* 0x00000002000075a7 */ /* 0x0022a400080011ff */
[----:B--2---:R-:W-:Y:S05]  /*2d90*/  @!P0 NANOSLEEP.SYNCS 0x989680 ;  /* 0x009896800000895d */ /* 0x004fea0003900000 */
[----:B------:R-:W2:Y:S02]  /*2da0*/  @!P0 SYNCS.PHASECHK.TRANS64 P0, [R0+URZ], R2 ;  /* 0x00000002000085a7 */ /* 0x000ea400080010ff */
[----:B--2---:R-:W-:Y:S05]  /*2db0*/  @P0 EXIT ;  /* 0x000000000000094d */ /* 0x004fea0003800000 */
[----:B------:R-:W-:Y:S05]  /*2dc0*/  BRA `(.L_x_53) ;  /* 0xfffffffc00ec7947 */ /* 0x000fea000383ffff */
.L_x_23:
[----:B------:R-:W-:-:S04]  /*2dd0*/  UISETP.NE.AND UP0, UPT, UR45, URZ, UPT ;  /* 0x000000ff2d00728c */ /* 0x000fc8000bf05270 */
[----:B------:R-:W-:-:S09]  /*2de0*/  UISETP.NE.OR UP0, UPT, UR17, 0x1, UP0 ;  /* 0x000000011100788c */ /* 0x000fd20008705670 */
[----:B------:R-:W-:Y:S05]  /*2df0*/  BRA.U UP0, `(.L_x_54) ;  /* 0x0000000500487547 */ /* 0x000fea000b800000 */
[----:B------:R-:W-:Y:S01]  /*2e00*/  ISETP.GE.U32.AND P2, PT, R0, 0x2, PT ;  /* 0x000000020000780c */ /* 0x000fe20003f46070 */
[----:B------:R-:W-:Y:S01]  /*2e10*/  IMAD.MOV.U32 R12, RZ, RZ, 0x1 ;  /* 0x00000001ff0c7424 */ /* 0x000fe200078e00ff */
[----:B------:R-:W-:Y:S02]  /*2e20*/  CS2R R10, SRZ ;  /* 0x00000000000a7805 */ /* 0x000fe4000001ff00 */
[----:B------:R-:W-:Y:S01]  /*2e30*/  CS2R R8, SRZ ;  /* 0x0000000000087805 */ /* 0x000fe2000001ff00 */
[----:B------:R-:W-:Y:S01]  /*2e40*/  UMOV UR6, 0x400 ;  /* 0x0000040000067882 */ /* 0x000fe20000000000 */
[----:B------:R-:W-:Y:S01]  /*2e50*/  UMOV UR5, URZ ;  /* 0x000000ff00057c82 */ /* 0x000fe20008000000 */
[----:B------:R-:W-:-:S12]  /*2e60*/  ULEA UR6, UR45, UR6, 0x18 ;  /* 0x000000062d067291 */ /* 0x000fd8000f8ec0ff */
.L_x_58:
[----:B------:R-:W-:Y:S02]  /*2e70*/  LEA R2, R8, UR6, 0x3 ;  /* 0x0000000608027c11 */ /* 0x000fe4000f8e18ff */
[----:B------:R-:W-:-:S03]  /*2e80*/  SHF.L.U32 R4, R9, 0x1f, RZ ;  /* 0x0000001f09047819 */ /* 0x000fc600000006ff */
[----:B------:R-:W-:Y:S01]  /*2e90*/  VIADD R5, R2, 0x160 ;  /* 0x0000016002057836 */ /* 0x000fe20000000000 */
[----:B------:R-:W1:Y:S02]  /*2ea0*/  SYNCS.PHASECHK.TRANS64.TRYWAIT P0, [R2+URZ+0x150], R4 ;  /* 0x00015004020075a7 */ /* 0x000e6400080011ff */
[----:B-1----:R-:W-:Y:S05]  /*2eb0*/  @!P0 BRA `(.L_x_55) ;  /* 0x0000007000388947 */ /* 0x002fea0003800000 */
.L_x_161:
[----:B------:R-:W-:Y:S01]  /*2ec0*/  ULEA UR4, UR5, UR6, 0x3 ;  /* 0x0000000605047291 */ /* 0x000fe2000f8e18ff */
[----:B-1----:R-:W-:Y:S01]  /*2ed0*/  PRMT R2, RZ, 0x654, R5 ;  /* 0x00000654ff027816 */ /* 0x002fe20000000005 */
[----:B------:R-:W-:Y:S01]  /*2ee0*/  @!P2 IMAD.MOV.U32 R4, RZ, RZ, 0x10 ;  /* 0x00000010ff04a424 */ /* 0x000fe200078e00ff */
[----:B------:R-:W-:Y:S01]  /*2ef0*/  SHF.L.U32 R5, R12, 0x1f, RZ ;  /* 0x0000001f0c057819 */ /* 0x000fe200000006ff */
[----:B------:R-:W-:Y:S01]  /*2f00*/  UIADD3 UR7, UPT, UPT, UR4, 0xf0, URZ ;  /* 0x000000f004077890 */ /* 0x000fe2000fffe0ff */
[----:B------:R1:W-:Y:S05]  /*2f10*/  SYNCS.ARRIVE.TRANS64.RED.A1T0 RZ, [R2+URZ], RZ ;  /* 0x000000ff02ff79a7 */ /* 0x0003ea00081004ff */
[----:B------:R-:W-:Y:S01]  /*2f20*/  IMAD.U32 R6, RZ, RZ, UR7 ;  /* 0x00000007ff067e24 */ /* 0x000fe2000f8e00ff */
[----:B------:R-:W2:Y:S04]  /*2f30*/  SYNCS.PHASECHK.TRANS64.TRYWAIT P0, [UR4+0x100], R5 ;  /* 0x00010005ff0075a7 */ /* 0x000ea80008001104 */
[----:B------:R-:W-:Y:S01]  /*2f40*/  PRMT R6, R0, 0x654, R6 ;  /* 0x0000065400067816 */ /* 0x000fe20000000006 */
[----:B-12---:R-:W-:Y:S06]  /*2f50*/  @!P0 BRA `(.L_x_56) ;  /* 0x0000007000248947 */ /* 0x006fec0003800000 */
.L_x_163:
[----:B------:R-:W-:Y:S01]  /*2f60*/  ULEA UR8, UR5, UR6, 0x4 ;  /* 0x0000000605087291 */ /* 0x000fe2000f8e20ff */
[----:B------:R-:W-:Y:S01]  /*2f70*/  SEL R3, R6, R3, !P2 ;  /* 0x0000000306037207 */ /* 0x000fe20005000000 */
[----:B------:R-:W-:Y:S01]  /*2f80*/  UIADD3 UR9, UPT, UPT, UR4, 0xf0, URZ ;  /* 0x000000f004097890 */ /* 0x000fe2000fffe0ff */
[----:B-1----:R-:W-:Y:S01]  /*2f90*/  LEA R2, R11, UR6, 0x3 ;  /* 0x000000060b027c11 */ /* 0x002fe2000f8e18ff */
[----:B------:R-:W-:Y:S01]  /*2fa0*/  UIADD3 UR8, UPT, UPT, UR8, 0x180, URZ ;  /* 0x0000018008087890 */ /* 0x000fe2000fffe0ff */
[----:B------:R1:W-:Y:S01]  /*2fb0*/  @!P2 SYNCS.ARRIVE.TRANS64.RED RZ, [R3+URZ], R4 ;  /* 0x0000000403ffa9a7 */ /* 0x0003e200080004ff */
[----:B------:R-:W-:Y:S01]  /*2fc0*/  UIADD3 UR4, UPT, UPT, UR5, 0x1, URZ ;  /* 0x0000000105047890 */ /* 0x000fe2000fffe0ff */
[----:B------:R-:W-:-:S03]  /*2fd0*/  VIADD R8, R8, 0x1 ;  /* 0x0000000108087836 */ /* 0x000fc60000000000 */
[----:B------:R-:W-:Y:S02]  /*2fe0*/  UISETP.NE.AND UP0, UPT, UR4, 0x2, UPT ;  /* 0x000000020400788c */ /* 0x000fe4000bf05270 */
[----:B------:R-:W-:Y:S01]  /*2ff0*/  ISETP.NE.AND P0, PT, R8, 0x2, PT ;  /* 0x000000020800780c */ /* 0x000fe20003f05270 */
[----:B------:R-:W-:Y:S06]  /*3000*/  UGETNEXTWORKID.BROADCAST [UR8], [UR9] ;  /* 0x00000000080073ca */ /* 0x000fec0008000100 */
[----:B------:R-:W-:Y:S02]  /*3010*/  USEL UR7, URZ, 0x1, UP0 ;  /* 0x00000001ff077887 */ /* 0x000fe40008000000 */
[----:B------:R-:W-:-:S04]  /*3020*/  USEL UR5, UR4, URZ, UP0 ;  /* 0x000000ff04057287 */ /* 0x000fc80008000000 */
[----:B------:R-:W-:Y:S02]  /*3030*/  LOP3.LUT R12, R12, UR7, RZ, 0x3c, !PT ;  /* 0x000000070c0c7c12 */ /* 0x000fe4000f8e3cff */
[----:B-1----:R-:W-:-:S04]  /*3040*/  SHF.L.U32 R4, R10, 0x1f, RZ ;  /* 0x0000001f0a047819 */ /* 0x002fc800000006ff */
[----:B------:R-:W1:Y:S02]  /*3050*/  SYNCS.PHASECHK.TRANS64.TRYWAIT P1, [R2+URZ+0xf0], R4 ;  /* 0x0000f004020075a7 */ /* 0x000e6400080211ff */
[----:B-1----:R-:W-:Y:S05]  /*3060*/  @!P1 BRA `(.L_x_57) ;  /* 0x0000006c00f89947 */ /* 0x002fea0003800000 */
.L_x_164:
[C---:B-1----:R-:W-:Y:S01]  /*3070*/  LEA R4, R11.reuse, UR6, 0x4 ;  /* 0x000000060b047c11 */ /* 0x042fe2000f8e20ff */
[----:B------:R-:W-:Y:S01]  /*3080*/  VIADD R2, R2, 0x100 ;  /* 0x0000010002027836 */ /* 0x000fe20000000000 */
[----:B------:R-:W-:Y:S01]  /*3090*/  SEL R8, R8, RZ, P0 ;  /* 0x000000ff08087207 */ /* 0x000fe20000000000 */
[----:B------:R-:W-:-:S03]  /*30a0*/  VIADD R11, R11, 0x1 ;  /* 0x000000010b0b7836 */ /* 0x000fc60000000000 */
[----:B------:R-:W1:Y:S01]  /*30b0*/  LDS.128 R4, [R4+0x180] ;  /* 0x0001800004047984 */ /* 0x000e620000000c00 */
[----:B------:R-:W-:Y:S02]  /*30c0*/  PRMT R2, RZ, 0x654, R2 ;  /* 0x00000654ff027816 */ /* 0x000fe40000000002 */
[C---:B------:R-:W-:Y:S01]  /*30d0*/  ISETP.NE.AND P1, PT, R11.reuse, 0x2, PT ;  /* 0x000000020b00780c */ /* 0x040fe20003f25270 */
[----:B------:R-:W-:Y:S01]  /*30e0*/  @!PT LDS RZ, [RZ] ;  /* 0x00000000fffff984 */ /* 0x000fe20000000800 */
[----:B------:R-:W-:Y:S01]  /*30f0*/  @!PT LDS RZ, [RZ] ;  /* 0x00000000fffff984 */ /* 0x000fe20000000800 */
[----:B------:R-:W-:Y:S01]  /*3100*/  @!PT LDS RZ, [RZ] ;  /* 0x00000000fffff984 */ /* 0x000fe20000000800 */
[----:B------:R-:W-:Y:S01]  /*3110*/  @!PT LDS RZ, [RZ] ;  /* 0x00000000fffff984 */ /* 0x000fe20000000800 */
[----:B------:R2:W-:Y:S06]  /*3120*/  MEMBAR.ALL.CTA ;  /* 0x0000000000007992 */ /* 0x0005ec0000008000 */
[----:B--2---:R-:W2:Y:S01]  /*3130*/  FENCE.VIEW.ASYNC.S ;  /* 0x00000000000073c6 */ /* 0x004ea20000000000 */
[----:B------:R-:W-:Y:S01]  /*3140*/  SEL R11, R11, RZ, P1 ;  /* 0x000000ff0b0b7207 */ /* 0x000fe20000800000 */
[----:B--2---:R2:W-:Y:S01]  /*3150*/  SYNCS.ARRIVE.TRANS64.RED.A1T0 RZ, [R2+URZ], RZ ;  /* 0x000000ff02ff79a7 */ /* 0x0045e200081004ff */
[----:B-1----:R-:W-:-:S02]  /*3160*/  LOP3.LUT P3, RZ, R6, 0x1, RZ, 0xc0, !PT ;  /* 0x0000000106ff7812 */ /* 0x002fc4000786c0ff */
[----:B------:R-:W-:-:S04]  /*3170*/  SEL R4, RZ, 0x1, P1 ;  /* 0x00000001ff047807 */ /* 0x000fc80000800000 */
[----:B------:R-:W-:Y:S02]  /*3180*/  LOP3.LUT R10, R10, R4, RZ, 0x3c, !PT ;  /* 0x000000040a0a7212 */ /* 0x000fe400078e3cff */
[----:B--2---:R-:W-:-:S04]  /*3190*/  SEL R2, RZ, 0x1, P0 ;  /* 0x00000001ff027807 */ /* 0x004fc80000000000 */
[----:B------:R-:W-:Y:S01]  /*31a0*/  LOP3.LUT R9, R9, R2, RZ, 0x3c, !PT ;  /* 0x0000000209097212 */ /* 0x000fe200078e3cff */
[----:B------:R-:W-:Y:S06]  /*31b0*/  @P3 BRA `(.L_x_58) ;  /* 0xfffffffc002c3947 */ /* 0x000fec000383ffff */
[----:B------:R-:W-:Y:S01]  /*31c0*/  ULEA UR4, UR5, UR6, 0x3 ;  /* 0x0000000605047291 */ /* 0x000fe2000f8e18ff */
[----:B------:R-:W-:-:S08]  /*31d0*/  SHF.L.U32 R2, R12, 0x1f, RZ ;  /* 0x0000001f0c027819 */ /* 0x000fd000000006ff */
[----:B------:R-:W1:Y:S02]  /*31e0*/  SYNCS.PHASECHK.TRANS64 P0, [UR4+0x100], R2 ;  /* 0x00010002ff0075a7 */ /* 0x000e640008001004 */
[----:B-1----:R-:W-:Y:S05]  /*31f0*/  @P0 BRA `(.L_x_59) ;  /* 0x0000000000080947 */ /* 0x002fea0003800000 */
[----:B------:R-:W1:Y:S02]  /*3200*/  SYNCS.PHASECHK.TRANS64.TRYWAIT P0, [UR4+0x100], R2 ;  /* 0x00010002ff0075a7 */ /* 0x000e640008001104 */
[----:B-1----:R-:W-:Y:S05]  /*3210*/  @!P0 BRA `(.L_x_60) ;  /* 0x0000006c00a08947 */ /* 0x002fea0003800000 */
.L_x_59:
[----:B------:R-:W-:-:S04]  /*3220*/  UIADD3 UR7, UPT, UPT, UR5, 0x1, URZ ;  /* 0x0000000105077890 */ /* 0x000fc8000fffe0ff */
[----:B------:R-:W-:-:S04]  /*3230*/  UISETP.NE.AND UP0, UPT, UR7, 0x2, UPT ;  /* 0x000000020700788c */ /* 0x000fc8000bf05270 */
[----:B------:R-:W-:Y:S02]  /*3240*/  USEL UR8, URZ, 0x1, UP0 ;  /* 0x00000001ff087887 */ /* 0x000fe40008000000 */
[----:B------:R-:W-:-:S04]  /*3250*/  USEL UR7, UR7, URZ, UP0 ;  /* 0x000000ff07077287 */ /* 0x000fc80008000000 */
[----:B------:R-:W-:Y:S01]  /*3260*/  ULEA UR7, UR7, UR6, 0x3 ;  /* 0x0000000607077291 */ /* 0x000fe2000f8e18ff */
[----:B-1----:R-:W-:-:S04]  /*3270*/  LOP3.LUT R2, R12, UR8, RZ, 0x3c, !PT ;  /* 0x000000080c027c12 */ /* 0x002fc8000f8e3cff */
[----:B------:R-:W-:-:S04]  /*3280*/  SHF.L.U32 R0, R2, 0x1f, RZ ;  /* 0x0000001f02007819 */ /* 0x000fc800000006ff */
[----:B------:R-:W1:Y:S02]  /*3290*/  SYNCS.PHASECHK.TRANS64 P0, [UR7+0x100], R0 ;  /* 0x00010000ff0075a7 */ /* 0x000e640008001007 */
[----:B-1----:R-:W-:Y:S05]  /*32a0*/  @P0 EXIT ;  /* 0x000000000000094d */ /* 0x002fea0003800000 */
[----:B------:R-:W-:Y:S02]  /*32b0*/  SHF.L.U32 R2, R2, 0x1f, RZ ;  /* 0x0000001f02027819 */ /* 0x000fe400000006ff */
[----:B------:R-:W-:-:S07]  /*32c0*/  MOV R0, UR7 ;  /* 0x0000000700007c02 */ /* 0x000fce0008000f00 */
.L_x_61:
[----:B-1----:R1:W2:Y:S02]  /*32d0*/  SYNCS.PHASECHK.TRANS64.TRYWAIT P0, [R0+URZ+0x100], R2 ;  /* 0x00010002000075a7 */ /* 0x0022a400080011ff */
[----:B--2---:R-:W-:Y:S05]  /*32e0*/  @!P0 NANOSLEEP.SYNCS 0x989680 ;  /* 0x009896800000895d */ /* 0x004fea0003900000 */
[----:B------:R-:W2:Y:S02]  /*32f0*/  @!P0 SYNCS.PHASECHK.TRANS64 P0, [R0+URZ+0x100], R2 ;  /* 0x00010002000085a7 */ /* 0x000ea400080010ff */
[----:B--2---:R-:W-:Y:S05]  /*3300*/  @P0 EXIT ;  /* 0x000000000000094d */ /* 0x004fea0003800000 */
[----:B------:R-:W-:Y:S05]  /*3310*/  BRA `(.L_x_61) ;  /* 0xfffffffc00ec7947 */ /* 0x000fea000383ffff */
.L_x_54:
[----:B------:R-:W-:Y:S05]  /*3320*/  BRA.U UP4, `(.L_x_62) ;  /* 0x0000000d049c7547 */ /* 0x000fea000b800000 */
[----:B------:R-:W-:Y:S01]  /*3330*/  UMOV UR4, 0x40 ;  /* 0x0000004000047882 */ /* 0x000fe20000000000 */
[----:B------:R-:W-:Y:S01]  /*3340*/  NOP ;  /* 0x0000000000007918 */ /* 0x000fe20000000000 */
[----:B------:R-:W-:Y:S01]  /*3350*/  ULEA UR5, UR45, UR4, 0x18 ;  /* 0x000000042d057291 */ /* 0x000fe2000f8ec0ff */
[----:B------:R-:W-:Y:S02]  /*3360*/  UMOV UR6, 0x400 ;  /* 0x0000040000067882 */ /* 0x000fe40000000000 */
[----:B------:R-:W-:-:S06]  /*3370*/  ULEA UR6, UR45, UR6, 0x18 ;  /* 0x000000062d067291 */ /* 0x000fcc000f8ec0ff */
[----:B------:R-:W1:Y:S02]  /*3380*/  LDS.U8 R0, [UR5+0x1c] ;  /* 0x00001c05ff007984 */ /* 0x000e640008000000 */
[----:B-1----:R-:W-:-:S13]  /*3390*/  ISETP.NE.AND P0, PT, R0, RZ, PT ;  /* 0x000000ff0000720c */ /* 0x002fda0003f05270 */
[----:B------:R-:W-:Y:S05]  /*33a0*/  @P0 BRA `(.L_x_63) ;  /* 0x0000000000580947 */ /* 0x000fea0003800000 */
[----:B------:R-:W-:-:S13]  /*33b0*/  ELECT P0, URZ, PT ;  /* 0x0000000000ff782f */ /* 0x000fda0003800000 */
[----:B------:R-:W-:Y:S05]  /*33c0*/  @!P0 BRA `(.L_x_64) ;  /* 0x0000000000608947 */ /* 0x000fea0003800000 */
[----:B------:R-:W-:Y:S01]  /*33d0*/  UMOV UR4, 0x10 ;  /* 0x0000001000047882 */ /* 0x000fe20000000000 */
[----:B------:R-:W-:Y:S01]  /*33e0*/  HFMA2 R0, -RZ, RZ, 0, 5.9604644775390625e-08 ;  /* 0x00000001ff007431 */ /* 0x000fe200000001ff */
[----:B------:R-:W-:-:S03]  /*33f0*/  MOV R3, 0xffff ;  /* 0x0000ffff00037802 */ /* 0x000fc60000000f00 */
[----:B------:R-:W-:Y:S04]  /*3400*/  DEPBAR.LE SB1, 0x36 ;  /* 0x00009d800000791a */ /* 0x000fe80000000000 */
[----:B------:R-:W1:Y:S02]  /*3410*/  UTCATOMSWS.FIND_AND_SET.ALIGN UP0, UR4, UR4 ;  /* 0x00000004000475e3 */ /* 0x000e640008000800 */
[----:B-1----:R-:W-:Y:S01]  /*3420*/  MOV R4, UR4 ;  /* 0x0000000400047c02 */ /* 0x002fe20008000f00 */
[----:B------:R-:W-:Y:S06]  /*3430*/  BRA.U UP0, `(.L_x_65) ;  /* 0x0000000100187547 */ /* 0x000fec000b800000 */
.L_x_66:
[----:B------:R-:W-:Y:S05]  /*3440*/  NANOSLEEP 0x64 ;  /* 0x000000640000795d */ /* 0x000fea0003800000 */
[----:B------:R-:W-:-:S05]  /*3450*/  UMOV UR4, 0x10 ;  /* 0x0000001000047882 */ /* 0x000fca0000000000 */
[----:B------:R-:W-:Y:S04]  /*3460*/  DEPBAR.LE SB1, 0x36 ;  /* 0x00009d800000791a */ /* 0x000fe80000000000 */
[----:B------:R-:W1:Y:S02]  /*3470*/  UTCATOMSWS.FIND_AND_SET.ALIGN UP0, UR4, UR4 ;  /* 0x00000004000475e3 */ /* 0x000e640008000800 */
[----:B-1----:R-:W-:Y:S01]  /*3480*/  MOV R4, UR4 ;  /* 0x0000000400047c02 */ /* 0x002fe20008000f00 */
[----:B------:R-:W-:Y:S05]  /*3490*/  BRA.U !UP0, `(.L_x_66) ;  /* 0xfffffffd08e87547 */ /* 0x000fea000b83ffff */
.L_x_65:
[-C--:B------:R-:W-:Y:S02]  /*34a0*/  SHF.L.U32 R3, R3, R4.reuse, RZ ;  /* 0x0000000403037219 */ /* 0x080fe400000006ff */
[----:B------:R-:W-:Y:S01]  /*34b0*/  SHF.L.U32 R0, R0, R4, RZ ;  /* 0x0000000400007219 */ /* 0x000fe200000006ff */
[----:B------:R-:W-:Y:S02]  /*34c0*/  IMAD.SHL.U32 R4, R4, 0x20, RZ ;  /* 0x0000002004047824 */ /* 0x000fe400078e00ff */
[----:B------:R1:W-:Y:S04]  /*34d0*/  ATOMS.OR RZ, [UR5+0x14], R3 ;  /* 0x00001403ffff798c */ /* 0x0003e8000b000005 */
[----:B------:R1:W-:Y:S04]  /*34e0*/  ATOMS.OR RZ, [UR5+0x18], R0 ;  /* 0x00001800ffff798c */ /* 0x0003e8000b000005 */
[----:B------:R1:W-:Y:S01]  /*34f0*/  STS [UR6+0x1a0], R4 ;  /* 0x0001a004ff007988 */ /* 0x0003e20008000806 */
[----:B------:R-:W-:Y:S05]  /*3500*/  BRA `(.L_x_64) ;  /* 0x0000000000107947 */ /* 0x000fea0003800000 */
.L_x_63:
[----:B------:R-:W-:Y:S02]  /*3510*/  MOV R0, 0xffffffff ;  /* 0xffffffff00007802 */ /* 0x000fe40000000f00 */
[----:B------:R-:W-:-:S03]  /*3520*/  MOV R4, 0x3550 ;  /* 0x0000355000047802 */ /* 0x000fc60000000f00 */
[----:B------:R1:W-:Y:S04]  /*3530*/  STS [UR6+0x1a0], R0 ;  /* 0x0001a000ff007988 */ /* 0x0003e80008000806 */
[----:B-1---5:R-:W-:Y:S05]  /*3540*/  CALL.REL.NOINC `($__internal_1_$__cuda_sm10x_tcgen05_guardrail_trap_phase_invalid_during_alloc) ;  /* 0x0000007000e87944 */ /* 0x022fea0003c00000 */
.L_x_64:
[----:B------:R-:W-:Y:S05]  /*3550*/  WARPSYNC.ALL ;  /* 0x0000000000007948 */ /* 0x000fea0003800000 */
[----:B------:R-:W2:Y:S01]  /*3560*/  S2UR UR4, SR_CgaCtaId ;  /* 0x00000000000479c3 */ /* 0x000ea20000008800 */
[----:B------:R-:W-:Y:S01]  /*3570*/  UMOV UR17, 0x400 ;  /* 0x0000040000117882 */ /* 0x000fe20000000000 */
[----:B------:R-:W-:-:S06]  /*3580*/  NOP ;  /* 0x0000000000007918 */ /* 0x000fcc0000000000 */
[----:B------:R-:W-:Y:S06]  /*3590*/  BAR.ARV 0x6, 0xa0 ;  /* 0x0182800000007b1d */ /* 0x000fec0000002000 */
[----:B------:R-:W3:Y:S01]  /*35a0*/  LDCU UR5, c[0x0][0x38c] ;  /* 0x00007180ff0577ac */ /* 0x000ee20008000800 */
[----:B------:R-:W-:Y:S01]  /*35b0*/  LOP3.LUT R2, R2, 0xffff, RZ, 0xc0, !PT ;  /* 0x0000ffff02027812 */ /* 0x000fe200078ec0ff */
[----:B------:R-:W-:Y:S01]  /*35c0*/  IMAD.MOV.U32 R11, RZ, RZ, 0x1 ;  /* 0x00000001ff0b7424 */ /* 0x000fe200078e00ff */
[----:B------:R-:W-:Y:S01]  /*35d0*/  CS2R R8, SRZ ;  /* 0x0000000000087805 */ /* 0x000fe2000001ff00 */
[----:B------:R-:W4:Y:S01]  /*35e0*/  LDCU UR8, c[0x0][0x38c] ;  /* 0x00007180ff0877ac */ /* 0x000f220008000800 */
[----:B------:R-:W-:Y:S01]  /*35f0*/  R2UR UR19, R2 ;  /* 0x00000000021372ca */ /* 0x000fe200000e0000 */
[----:B------:R-:W-:Y:S01]  /*3600*/  IMAD.MOV.U32 R10, RZ, RZ, RZ ;  /* 0x000000ffff0a7224 */ /* 0x000fe200078e00ff */
[----:B------:R-:W-:Y:S01]  /*3610*/  UMOV UR22, URZ ;  /* 0x000000ff00167c82 */ /* 0x000fe20008000000 */
[----:B------:R-:W-:Y:S01]  /*3620*/  UMOV UR14, URZ ;  /* 0x000000ff000e7c82 */ /* 0x000fe20008000000 */
[----:B--2---:R-:W-:Y:S01]  /*3630*/  ULEA UR17, UR4, UR17, 0x18 ;  /* 0x0000001104117291 */ /* 0x004fe2000f8ec0ff */
[----:B------:R-:W-:Y:S01]  /*3640*/  UMOV UR26, 0x0 ;  /* 0x00000000001a7882 */ /* 0x000fe20000000000 */
[----:B------:R-:W-:-:S02]  /*3650*/  UMOV UR27, 0x44004a0 ;  /* 0x044004a0001b7882 */ /* 0x000fc40000000000 */
[----:B------:R-:W-:Y:S02]  /*3660*/  UIADD3 UR6, UPT, UPT, UR17, 0x6400, URZ ;  /* 0x0000640011067890 */ /* 0x000fe4000fffe0ff */
[----:B------:R-:W-:Y:S02]  /*3670*/  UIADD3 UR7, UPT, UPT, UR17, 0x10400, URZ ;  /* 0x0001040011077890 */ /* 0x000fe4000fffe0ff */
[----:B---3--:R-:W-:Y:S01]  /*3680*/  UIADD3 UR5, UPT, UPT, UR5, 0x3f, URZ ;  /* 0x0000003f05057890 */ /* 0x008fe2000fffe0ff */
[----:B-1----:R-:W1:Y:S01]  /*3690*/  LDS R0, [UR17+0x1a0] ;  /* 0x0001a011ff007984 */ /* 0x002e620008000800 */
[----:B------:R-:W-:Y:S02]  /*36a0*/  USHF.R.U32.HI UR6, URZ, 0x4, UR6 ;  /* 0x00000004ff067899 */ /* 0x000fe40008011606 */
[----:B------:R-:W-:Y:S02]  /*36b0*/  USHF.R.S32.HI UR4, URZ, 0x1f, UR5 ;  /* 0x0000001fff047899 */ /* 0x000fe40008011405 */
[----:B------:R-:W-:-:S02]  /*36c0*/  ULOP3.LUT UR6, UR6, 0x3fff, URZ, 0xc0, !UPT ;  /* 0x00003fff06067892 */ /* 0x000fc4000f8ec0ff */
[----:B------:R-:W-:Y:S02]  /*36d0*/  ULEA.HI UR4, UR4, UR5, URZ, 0x6 ;  /* 0x0000000504047291 */ /* 0x000fe4000f8f30ff */
[----:B------:R-:W-:Y:S02]  /*36e0*/  USHF.R.U32.HI UR5, URZ, 0x4, UR7 ;  /* 0x00000004ff057899 */ /* 0x000fe40008011607 */
[----:B------:R-:W-:Y:S02]  /*36f0*/  USHF.R.S32.HI UR28, URZ, 0x6, UR4 ;  /* 0x00000006ff1c7899 */ /* 0x000fe40008011404 */
[----:B------:R-:W-:Y:S02]  /*3700*/  ULOP3.LUT UR5, UR5, 0x3fff, URZ, 0xc0, !UPT ;  /* 0x00003fff05057892 */ /* 0x000fe4000f8ec0ff */
[----:B------:R-:W-:Y:S02]  /*3710*/  UISETP.LT.AND UP0, UPT, UR28, 0x1, UPT ;  /* 0x000000011c00788c */ /* 0x000fe4000bf01270 */
[----:B------:R-:W-:-:S02]  /*3720*/  ULOP3.LUT UR20, UR6, 0x10000, URZ, 0xfc, !UPT ;  /* 0x0001000006147892 */ /* 0x000fc4000f8efcff */
[----:B------:R-:W-:Y:S02]  /*3730*/  USEL UR29, UR28, 0x1, !UP0 ;  /* 0x000000011c1d7887 */ /* 0x000fe4000c000000 */
[----:B------:R-:W-:Y:S02]  /*3740*/  ULOP3.LUT UR21, UR5, 0x10000, URZ, 0xfc, !UPT ;  /* 0x0001000005157892 */ /* 0x000fe4000f8efcff */
[----:B------:R-:W-:Y:S02]  /*3750*/  UIADD3 UR29, UPT, UPT, -UR29, URZ, URZ ;  /* 0x000000ff1d1d7290 */ /* 0x000fe4000fffe1ff */
[----:B----4-:R-:W-:Y:S01]  /*3760*/  UISETP.GE.AND UP4, UPT, UR8, 0x1, UPT ;  /* 0x000000010800788c */ /* 0x010fe2000bf86270 */
[----:B------:R-:W-:Y:S01]  /*3770*/  UMOV UR24, 0x0 ;  /* 0x0000000000187882 */ /* 0x000fe20000000000 */
[----:B------:R-:W-:Y:S01]  /*3780*/  UMOV UR25, 0x44004a0 ;  /* 0x044004a000197882 */ /* 0x000fe20000000000 */
[----:B-1----:R-:W-:-:S15]  /*3790*/  R2UR UR30, R0 ;  /* 0x00000000001e72ca */ /* 0x002fde00000e0000 */
.L_x_73:
[----:B------:R-:W-:Y:S02]  /*37a0*/  LEA R0, R10, UR17, 0x3 ;  /* 0x000000110a007c11 */ /* 0x000fe4000f8e18ff */
[----:B------:R-:W-:Y:S02]  /*37b0*/  SHF.L.U32 R2, R9, 0x1f, RZ ;  /* 0x0000001f09027819 */ /* 0x000fe400000006ff */
[----:B------:R-:W-:Y:S01]  /*37c0*/  PLOP3.LUT P0, PT, PT, PT, UP4, 0x80, 0x8 ;  /* 0x000000000008781c */ /* 0x000fe20003f0f048 */
[----:B------:R-:W-:Y:S01]  /*37d0*/  VIADD R3, R0, 0x100 ;  /* 0x0000010000037836 */ /* 0x000fe20000000000 */
[----:B-1----:R-:W1:Y:S02]  /*37e0*/  SYNCS.PHASECHK.TRANS64.TRYWAIT P1, [R0+URZ+0xf0], R2 ;  /* 0x0000f002000075a7 */ /* 0x002e6400080211ff */
[----:B-1-3--:R-:W-:Y:S09]  /*37f0*/  @!P1 BRA `(.L_x_67) ;  /* 0x0000006800409947 */ /* 0x00aff20003800000 */
.L_x_166:
[----:B------:R-:W-:Y:S01]  /*3800*/  LEA R4, R10, UR17, 0x4 ;  /* 0x000000110a047c11 */ /* 0x000fe2000f8e20ff */
[----:B------:R-:W-:Y:S01]  /*3810*/  @UP4 ULEA UR4, UR14, UR17, 0x3 ;  /* 0x000000110e044291 */ /* 0x000fe2000f8e18ff */
[----:B------:R-:W-:Y:S01]  /*3820*/  PLOP3.LUT P2, PT, PT, PT, PT, 0x80, 0x8 ;  /* 0x000000000008781c */ /* 0x000fe20003f4f070 */
[----:B------:R-:W-:Y:S01]  /*3830*/  ULEA UR23, UR22, UR17, 0x3 ;  /* 0x0000001116177291 */ /* 0x000fe2000f8e18ff */
[----:B------:R-:W-:Y:S02]  /*3840*/  PRMT R3, RZ, 0x654, R3 ;  /* 0x00000654ff037816 */ /* 0x000fe40000000003 */
[----:B------:R-:W2:Y:S01]  /*3850*/  LDS.128 R4, [R4+0x180] ;  /* 0x0001800004047984 */ /* 0x000ea20000000c00 */
[----:B-1----:R-:W-:Y:S02]  /*3860*/  @P0 SHF.L.U32 R2, R8, 0x1f, RZ ;  /* 0x0000001f08020819 */ /* 0x002fe400000006ff */
[----:B------:R-:W-:Y:S01]  /*3870*/  SHF.L.U32 R0, R11, 0x1f, RZ ;  /* 0x0000001f0b007819 */ /* 0x000fe200000006ff */
[----:B------:R-:W-:Y:S01]  /*3880*/  @!PT LDS RZ, [RZ] ;  /* 0x00000000fffff984 */ /* 0x000fe20000000800 */
[----:B------:R-:W-:Y:S01]  /*3890*/  @!PT LDS RZ, [RZ] ;  /* 0x00000000fffff984 */ /* 0x000fe20000000800 */
[----:B------:R-:W-:Y:S01]  /*38a0*/  @!PT LDS RZ, [RZ] ;  /* 0x00000000fffff984 */ /* 0x000fe20000000800 */
[----:B------:R-:W-:Y:S01]  /*38b0*/  @!PT LDS RZ, [RZ] ;  /* 0x00000000fffff984 */ /* 0x000fe20000000800 */
[----:B------:R1:W-:Y:S06]  /*38c0*/  MEMBAR.ALL.CTA ;  /* 0x0000000000007992 */ /* 0x0003ec0000008000 */
[----:B-1----:R-:W1:Y:S02]  /*38d0*/  FENCE.VIEW.ASYNC.S ;  /* 0x00000000000073c6 */ /* 0x002e640000000000 */
[----:B-1----:R1:W-:Y:S01]  /*38e0*/  SYNCS.ARRIVE.TRANS64.RED.A1T0 RZ, [R3+URZ], RZ ;  /* 0x000000ff03ff79a7 */ /* 0x0023e200081004ff */
[----:B------:R1:W3:Y:S01]  /*38f0*/  @P0 SYNCS.PHASECHK.TRANS64.TRYWAIT P2, [UR4], R2 ;  /* 0x00000002ff0005a7 */ /* 0x0002e20008041104 */
[----:B------:R-:W-:Y:S01]  /*3900*/  ULEA.HI UR4, UR22, UR22, URZ, 0x1 ;  /* 0x0000001616047291 */ /* 0x000fe2000f8f08ff */
[----:B--2---:R-:W-:-:S03]  /*3910*/  LOP3.LUT P1, RZ, R6, 0x1, RZ, 0xc0, !PT ;  /* 0x0000000106ff7812 */ /* 0x004fc6000782c0ff */
[----:B------:R-:W-:Y:S02]  /*3920*/  USHF.L.U32 UR18, UR4, 0x7, URZ ;  /* 0x0000000704127899 */ /* 0x000fe400080006ff */
[----:B------:R-:W-:Y:S02]  /*3930*/  ULOP3.LUT UR4, UR4, 0xffe, URZ, 0xc0, !UPT ;  /* 0x00000ffe04047892 */ /* 0x000fe4000f8ec0ff */
[----:B------:R-:W-:Y:S02]  /*3940*/  ULOP3.LUT UR18, UR18, 0xffffff00, URZ, 0xc0, !UPT ;  /* 0xffffff0012127892 */ /* 0x000fe4000f8ec0ff */
[----:B------:R-:W-:Y:S02]  /*3950*/  UIADD3 UR4, UPT, UPT, -UR4, UR22, URZ ;  /* 0x0000001604047290 */ /* 0x000fe4000fffe1ff */
[----:B------:R-:W-:Y:S01]  /*3960*/  UIADD3 UR18, UPT, UPT, UR30, UR18, URZ ;  /* 0x000000121e127290 */ /* 0x000fe2000fffe0ff */
[----:B------:R-:W2:Y:S03]  /*3970*/  SYNCS.PHASECHK.TRANS64.TRYWAIT P0, [UR23+0x130], R0 ;  /* 0x00013000ff0075a7 */ /* 0x000ea60008001117 */
[----:B------:R-:W-:Y:S01]  /*3980*/  ULEA UR18, UR4, UR18, 0x14 ;  /* 0x0000001204127291 */ /* 0x000fe2000f8ea0ff */
[----:B-123--:R-:W-:Y:S11]  /*3990*/  @!P0 BRA `(.L_x_68) ;  /* 0x0000006400ec8947 */ /* 0x00eff60003800000 */
.L_x_168:
[----:B------:R-:W-:Y:S01]  /*39a0*/  IADD3 R10, PT, PT, R10, 0x1, RZ ;  /* 0x000000010a0a7810 */ /* 0x000fe20007ffe0ff */
[----:B------:R-:W-:Y:S06]  /*39b0*/  BRA.U !UP4, `(.L_x_69) ;  /* 0x000000010c987547 */ /* 0x000fec000b800000 */
[----:B------:R-:W-:Y:S01]  /*39c0*/  UPLOP3.LUT UP2, UPT, UPT, UPT, UPT, 0x40, 0x4 ;  /* 0x000000000004789c */ /* 0x000fe20003f4e870 */
[----:B------:R-:W-:Y:S01]  /*39d0*/  UMOV UR16, UR29 ;  /* 0x0000001d00107c82 */ /* 0x000fe20008000000 */
[----:B------:R-:W-:Y:S01]  /*39e0*/  UMOV UR15, UR28 ;  /* 0x0000001c000f7c82 */ /* 0x000fe20008000000 */
[----:B------:R-:W-:-:S08]  /*39f0*/  UMOV UR6, UR14 ;  /* 0x0000000e00067c82 */ /* 0x000fd00008000000 */
.L_x_72:
[----:B------:R-:W-:Y:S02]  /*3a00*/  UIADD3 UR16, UPT, UPT, UR16, 0x1, URZ ;  /* 0x0000000110107890 */ /* 0x000fe4000fffe0ff */
[----:B--2---:R-:W-:Y:S02]  /*3a10*/  ULEA UR5, UR6, UR17, 0x3 ;  /* 0x0000001106057291 */ /* 0x004fe4000f8e18ff */
[----:B------:R-:W-:Y:S01]  /*3a20*/  UISETP.NE.AND UP3, UPT, UR16, URZ, UPT ;  /* 0x000000ff1000728c */ /* 0x000fe2000bf65270 */
[----:B---3--:R-:W-:Y:S10]  /*3a30*/  @P2 BRA `(.L_x_70) ;  /* 0x00000000000c2947 */ /* 0x008ff40003800000 */
[----:B-1----:R-:W-:Y:S04]  /*3a40*/  SHF.L.U32 R2, R8, 0x1f, RZ ;  /* 0x0000001f08027819 */ /* 0x002fe800000006ff */
[----:B------:R-:W1:Y:S02]  /*3a50*/  SYNCS.PHASECHK.TRANS64.TRYWAIT P0, [UR5], R2 ;  /* 0x00000002ff0075a7 */ /* 0x000e640008001105 */
[----:B-1----:R-:W-:Y:S05]  /*3a60*/  @!P0 BRA `(.L_x_71) ;  /* 0x0000006400d08947 */ /* 0x002fea0003800000 */
.L_x_70:
[----:B------:R-:W-:Y:S01]  /*3a70*/  UISETP.NE.AND UP0, UPT, UR15, 0x1, UPT ;  /* 0x000000010f00788c */ /* 0x000fe2000bf05270 */
[----:B------:R-:W-:Y:S01]  /*3a80*/  PLOP3.LUT P2, PT, PT, PT, PT, 0x80, 0x8 ;  /* 0x000000000008781c */ /* 0x000fe20003f4f070 */
[----:B------:R-:W-:Y:S02]  /*3a90*/  UIADD3 UR4, UPT, UPT, UR6, 0x1, URZ ;  /* 0x0000000106047890 */ /* 0x000fe4000fffe0ff */
[----:B------:R-:W-:Y:S02]  /*3aa0*/  ULEA UR12, UR6, UR21, 0xa ;  /* 0x00000015060c7291 */ /* 0x000fe4000f8e50ff */
[----:B------:R-:W-:Y:S01]  /*3ab0*/  UISETP.NE.AND UP1, UPT, UR4, 0xa, UPT ;  /* 0x0000000a0400788c */ /* 0x000fe2000bf25270 */
[----:B------:R-:W-:Y:S01]  /*3ac0*/  PLOP3.LUT P0, PT, PT, PT, UP0, 0x80, 0x8 ;  /* 0x000000000008781c */ /* 0x000fe20003f0f008 */
[----:B------:R-:W-:Y:S02]  /*3ad0*/  UIADD3 UR10, UPT, UPT, UR12, 0x2, URZ ;  /* 0x000000020c0a7890 */ /* 0x000fe4000fffe0ff */
[----:B------:R-:W-:Y:S02]  /*3ae0*/  USEL UR7, URZ, 0x1, UP1 ;  /* 0x00000001ff077887 */ /* 0x000fe40008800000 */
[----:B------:R-:W-:Y:S02]  /*3af0*/  USEL UR14, UR4, URZ, UP1 ;  /* 0x000000ff040e7287 */ /* 0x000fe40008800000 */
[----:B------:R-:W-:Y:S02]  /*3b00*/  UIADD3 UR15, UPT, UPT, UR15, -0x1, URZ ;  /* 0xffffffff0f0f7890 */ /* 0x000fe4000fffe0ff */
[----:B------:R-:W-:Y:S01]  /*3b10*/  @UP0 ULEA UR4, UR14, UR17, 0x3 ;  /* 0x000000110e040291 */ /* 0x000fe2000f8e18ff */
[----:B------:R-:W-:Y:S01]  /*3b20*/  LOP3.LUT R8, R8, UR7, RZ, 0x3c, !PT ;  /* 0x0000000708087c12 */ /* 0x000fe2000f8e3cff */
[----:B------:R-:W-:Y:S01]  /*3b30*/  UIADD3 UR7, UPT, UPT, UR5, 0x50, URZ ;  /* 0x0000005005077890 */ /* 0x000fe2000fffe0ff */
[----:B------:R-:W-:Y:S02]  /*3b40*/  UMOV UR13, 0x80004020 ;  /* 0x80004020000d7882 */ /* 0x000fe40000000000 */
[----:B-1----:R-:W-:Y:S01]  /*3b50*/  @P0 SHF.L.U32 R0, R8, 0x1f, RZ ;  /* 0x0000001f08000819 */ /* 0x002fe200000006ff */
[----:B------:R-:W-:Y:S01]  /*3b60*/  UMOV UR5, 0x80004020 ;  /* 0x8000402000057882 */ /* 0x000fe20000000000 */
[----:B------:R-:W-:Y:S01]  /*3b70*/  UMOV UR11, 0x80004020 ;  /* 0x80004020000b7882 */ /* 0x000fe20000000000 */
[----:B------:R-:W-:Y:S01]  /*3b80*/  UMOV UR9, 0x80004020 ;  /* 0x8000402000097882 */ /* 0x000fe20000000000 */
[----:B------:R2:W3:Y:S01]  /*3b90*/  @P0 SYNCS.PHASECHK.TRANS64.TRYWAIT P2, [UR4], R0 ;  /* 0x00000000ff0005a7 */ /* 0x0004e20008041104 */
[----:B------:R-:W-:Y:S03]  /*3ba0*/  ULEA UR4, UR6, UR20, 0x8 ;  /* 0x0000001406047291 */ /* 0x000fe6000f8e40ff */
[----:B------:R-:W-:Y:S01]  /*3bb0*/  UMOV UR6, UR14 ;  /* 0x0000000e00067c82 */ /* 0x000fe20008000000 */
[----:B------:R-:W-:Y:S05]  /*3bc0*/  UIADD3 UR8, UPT, UPT, UR4, 0x2, URZ ;  /* 0x0000000204087890 */ /* 0x000fea000fffe0ff */
[----:B------:R2:W-:Y:S01]  /*3bd0*/  UTCIMMA gdesc[UR4], gdesc[UR12], tmem[UR18], tmem[UR26], idesc[UR27], UP2 ;  /* 0x00ff1a0c040075ea */ /* 0x0005e20009000112 */
[----:B------:R-:W-:Y:S03]  /*3be0*/  UPLOP3.LUT UP2, UPT, UPT, UPT, UPT, 0x80, 0x8 ;  /* 0x000000000008789c */ /* 0x000fe60003f4f070 */
[----:B------:R2:W-:Y:S01]  /*3bf0*/  UTCIMMA gdesc[UR8], gdesc[UR10], tmem[UR18], tmem[UR24], idesc[UR25], UPT ;  /* 0x00ff180a080075ea */ /* 0x0005e2000b800112 */
[----:B------:R2:W-:Y:S01]  /*3c00*/  UTCBAR.MULTICAST [UR7], URZ, UR19 ;  /* 0x000000ff070073e9 */ /* 0x0005e20008000813 */
[----:B------:R-:W-:Y:S06]  /*3c10*/  BRA.U UP3, `(.L_x_72) ;  /* 0xfffffffd03787547 */ /* 0x000fec000b83ffff */
.L_x_69:
[----:B--2---:R-:W-:Y:S01]  /*3c20*/  UIADD3 UR4, UPT, UPT, UR22, 0x1, URZ ;  /* 0x0000000116047890 */ /* 0x004fe2000fffe0ff */
[C---:B------:R-:W-:Y:S01]  /*3c30*/  ISETP.NE.AND P0, PT, R10.reuse, 0x2, PT ;  /* 0x000000020a00780c */ /* 0x040fe20003f05270 */
[----:B------:R-:W-:Y:S02]  /*3c40*/  UIADD3 UR5, UPT, UPT, UR23, 0x110, URZ ;  /* 0x0000011017057890 */ /* 0x000fe4000fffe0ff */
[----:B------:R-:W-:Y:S01]  /*3c50*/  UISETP.NE.AND UP0, UPT, UR4, 0x4, UPT ;  /* 0x000000040400788c */ /* 0x000fe2000bf05270 */
[----:B-1----:R-:W-:Y:S02]  /*3c60*/  SEL R0, RZ, 0x1, P0 ;  /* 0x00000001ff007807 */ /* 0x002fe40000000000 */
[----:B------:R-:W-:Y:S01]  /*3c70*/  SEL R10, R10, RZ, P0 ;  /* 0x000000ff0a0a7207 */ /* 0x000fe20000000000 */
[----:B------:R-:W-:Y:S01]  /*3c80*/  USEL UR6, URZ, 0x1, UP0 ;  /* 0x00000001ff067887 */ /* 0x000fe20008000000 */
[----:B------:R-:W-:Y:S01]  /*3c90*/  LOP3.LUT R9, R9, R0, RZ, 0x3c, !PT ;  /* 0x0000000009097212 */ /* 0x000fe200078e3cff */
[----:B------:R-:W-:Y:S01]  /*3ca0*/  USEL UR22, UR4, URZ, UP0 ;  /* 0x000000ff04167287 */ /* 0x000fe20008000000 */
[----:B------:R1:W-:Y:S03]  /*3cb0*/  UTCBAR [UR5], URZ ;  /* 0x000000ff050073e9 */ /* 0x0003e600080000ff */
[----:B------:R-:W-:Y:S01]  /*3cc0*/  LOP3.LUT R11, R11, UR6, RZ, 0x3c, !PT ;  /* 0x000000060b0b7c12 */ /* 0x000fe2000f8e3cff */
[----:B------:R-:W-:Y:S07]  /*3cd0*/  @P1 BRA `(.L_x_73) ;  /* 0xfffffff800b01947 */ /* 0x000fee000383ffff */
[----:B------:R-:W2:Y:S01]  /*3ce0*/  S2UR UR8, SR_CgaCtaId ;  /* 0x00000000000879c3 */ /* 0x000ea20000008800 */
[----:B------:R-:W-:Y:S01]  /*3cf0*/  ELECT P0, URZ, PT ;  /* 0x0000000000ff782f */ /* 0x000fe20003800000 */
[----:B------:R-:W-:Y:S01]  /*3d00*/  IMAD.MOV.U32 R0, RZ, RZ, 0x1 ;  /* 0x00000001ff007424 */ /* 0x000fe200078e00ff */
[----:B------:R-:W-:Y:S01]  /*3d10*/  UIADD3 UR17, UPT, UPT, UR17, 0x130, URZ ;  /* 0x0000013011117890 */ /* 0x000fe2000fffe0ff */
[----:B------:R-:W-:Y:S01]  /*3d20*/  SHF.L.U32 R2, R11, 0x1f, RZ ;  /* 0x0000001f0b027819 */ /* 0x000fe200000006ff */
[----:B------:R-:W-:-:S03]  /*3d30*/  UMOV UR4, 0x40 ;  /* 0x0000004000047882 */ /* 0x000fc60000000000 */
[----:B------:R-:W-:Y:S01]  /*3d40*/  UVIRTCOUNT.DEALLOC.SMPOOL 0x80 ;  /* 0x000000800000784c */ /* 0x000fe20000000000 */
[----:B--2---:R-:W-:Y:S02]  /*3d50*/  ULEA UR8, UR8, UR4, 0x18 ;  /* 0x0000000408087291 */ /* 0x004fe4000f8ec0ff */
[----:B------:R-:W-:-:S07]  /*3d60*/  ULEA UR4, UR22, UR17, 0x3 ;  /* 0x0000001116047291 */ /* 0x000fce000f8e18ff */
[----:B------:R2:W-:Y:S02]  /*3d70*/  @P0 STS.U8 [UR8+0x1c], R0 ;  /* 0x00001c00ff000988 */ /* 0x0005e40008000008 */
[----:B------:R-:W4:Y:S02]  /*3d80*/  SYNCS.PHASECHK.TRANS64.TRYWAIT P0, [UR4], R2 ;  /* 0x00000002ff0075a7 */ /* 0x000f240008001104 */
[----:B--2-4-:R-:W-:Y:S05]  /*3d90*/  @!P0 BRA `(.L_x_74) ;  /* 0x00000064001c8947 */ /* 0x014fea0003800000 */
.L_x_171:
[----:B------:R-:W-:-:S04]  /*3da0*/  UIADD3 UR4, UPT, UPT, UR22, 0x1, URZ ;  /* 0x0000000116047890 */ /* 0x000fc8000fffe0ff */
[----:B------:R-:W-:-:S04]  /*3db0*/  UISETP.NE.AND UP0, UPT, UR4, 0x4, UPT ;  /* 0x000000040400788c */ /* 0x000fc8000bf05270 */
[----:B------:R-:W-:Y:S02]  /*3dc0*/  USEL UR6, URZ, 0x1, UP0 ;  /* 0x00000001ff067887 */ /* 0x000fe40008000000 */
[----:B------:R-:W-:-:S04]  /*3dd0*/  USEL UR4, UR4, URZ, UP0 ;  /* 0x000000ff04047287 */ /* 0x000fc80008000000 */
[----:B-1----:R-:W-:Y:S01]  /*3de0*/  ULEA UR5, UR4, UR17, 0x3 ;  /* 0x0000001104057291 */ /* 0x002fe2000f8e18ff */
[----:B--2---:R-:W-:-:S04]  /*3df0*/  LOP3.LUT R2, R11, UR6, RZ, 0x3c, !PT ;  /* 0x000000060b027c12 */ /* 0x004fc8000f8e3cff */
[----:B------:R-:W-:-:S04]  /*3e00*/  SHF.L.U32 R3, R2, 0x1f, RZ ;  /* 0x0000001f02037819 */ /* 0x000fc800000006ff */
[----:B------:R-:W1:Y:S02]  /*3e10*/  SYNCS.PHASECHK.TRANS64.TRYWAIT P0, [UR5], R3 ;  /* 0x00000003ff0075a7 */ /* 0x000e640008001105 */
[----:B-1----:R-:W-:Y:S05]  /*3e20*/  @!P0 BRA `(.L_x_75) ;  /* 0x0000006400108947 */ /* 0x002fea0003800000 */
.L_x_173:
        /* <DEDUP_REMOVED lines=9> */
.L_x_175:
[----:B------:R-:W-:-:S04]  /*3ec0*/  UIADD3 UR4, UPT, UPT, UR4, 0x1, URZ ;  /* 0x0000000104047890 */ /* 0x000fc8000fffe0ff */
[----:B------:R-:W-:-:S04]  /*3ed0*/  UISETP.NE.AND UP0, UPT, UR4, 0x4, UPT ;  /* 0x000000040400788c */ /* 0x000fc8000bf05270 */
[----:B------:R-:W-:Y:S02]  /*3ee0*/  USEL UR5, URZ, 0x1, UP0 ;  /* 0x00000001ff057887 */ /* 0x000fe40008000000 */
[----:B------:R-:W-:-:S04]  /*3ef0*/  USEL UR4, UR4, URZ, UP0 ;  /* 0x000000ff04047287 */ /* 0x000fc80008000000 */
[----:B------:R-:W-:Y:S01]  /*3f00*/  ULEA UR4, UR4, UR17, 0x3 ;  /* 0x0000001104047291 */ /* 0x000fe2000f8e18ff */
[----:B------:R-:W-:-:S04]  /*3f10*/  LOP3.LUT R2, R2, UR5, RZ, 0x3c, !PT ;  /* 0x0000000502027c12 */ /* 0x000fc8000f8e3cff */
[----:B------:R-:W-:-:S04]  /*3f20*/  SHF.L.U32 R2, R2, 0x1f, RZ ;  /* 0x0000001f02027819 */ /* 0x000fc800000006ff */
[----:B------:R-:W2:Y:S02]  /*3f30*/  SYNCS.PHASECHK.TRANS64.TRYWAIT P0, [UR4], R2 ;  /* 0x00000002ff0075a7 */ /* 0x000ea40008001104 */
[----:B--2---:R-:W-:Y:S05]  /*3f40*/  @!P0 BRA `(.L_x_77) ;  /* 0x0000006000f88947 */ /* 0x004fea0003800000 */
.L_x_177:
[----:B------:R-:W-:Y:S01]  /*3f50*/  NOP ;  /* 0x0000000000007918 */ /* 0x000fe20000000000 */
[----:B-1----:R-:W1:Y:S01]  /*3f60*/  LDS R0, [UR8+0x14] ;  /* 0x00001408ff007984 */ /* 0x002e620008000800 */
[----:B------:R-:W-:Y:S01]  /*3f70*/  ULOP3.LUT UR4, UR30, 0xffff, URZ, 0xc0, !UPT ;  /* 0x0000ffff1e047892 */ /* 0x000fe2000f8ec0ff */
[----:B------:R-:W-:Y:S01]  /*3f80*/  UMOV UR5, 0xffff ;  /* 0x0000ffff00057882 */ /* 0x000fe20000000000 */
[----:B------:R-:W-:Y:S02]  /*3f90*/  UMOV UR6, 0x1 ;  /* 0x0000000100067882 */ /* 0x000fe40000000000 */
[----:B------:R-:W-:-:S04]  /*3fa0*/  USHF.R.U32.HI UR4, URZ, 0x5, UR4 ;  /* 0x00000005ff047899 */ /* 0x000fc80008011604 */
[----:B------:R-:W-:Y:S02]  /*3fb0*/  USHF.L.U32 UR5, UR5, UR4, URZ ;  /* 0x0000000405057299 */ /* 0x000fe400080006ff */
[----:B------:R-:W-:-:S04]  /*3fc0*/  USHF.L.U32 UR4, UR6, UR4, URZ ;  /* 0x0000000406047299 */ /* 0x000fc800080006ff */
[----:B-1----:R-:W-:-:S04]  /*3fd0*/  LOP3.LUT R0, R0, UR5, RZ, 0xc0, !PT ;  /* 0x0000000500007c12 */ /* 0x002fc8000f8ec0ff */
[----:B------:R-:W-:-:S13]  /*3fe0*/  ISETP.NE.AND P0, PT, R0, UR5, PT ;  /* 0x0000000500007c0c */ /* 0x000fda000bf05270 */
[----:B------:R-:W-:Y:S05]  /*3ff0*/  @P0 BRA `(.L_x_78) ;  /* 0x0000000000580947 */ /* 0x000fea0003800000 */
[----:B------:R-:W1:Y:S02]  /*4000*/  LDS R0, [UR8+0x18] ;  /* 0x00001808ff007984 */ /* 0x000e640008000800 */
[----:B-1----:R-:W-:-:S04]  /*4010*/  LOP3.LUT R0, R0, UR4, RZ, 0xc0, !PT ;  /* 0x0000000400007c12 */ /* 0x002fc8000f8ec0ff */
[----:B------:R-:W-:-:S13]  /*4020*/  ISETP.NE.AND P0, PT, R0, UR4, PT ;  /* 0x0000000400007c0c */ /* 0x000fda000bf05270 */
[----:B------:R-:W-:Y:S05]  /*4030*/  @P0 BRA `(.L_x_79) ;  /* 0x00000000003c0947 */ /* 0x000fea0003800000 */
[----:B------:R-:W1:Y:S01]  /*4040*/  S2R R2, SR_LANEID ;  /* 0x0000000000027919 */ /* 0x000e620000000000 */
[----:B------:R-:W-:-:S06]  /*4050*/  ULOP3.LUT UR5, URZ, UR5, URZ, 0x33, !UPT ;  /* 0x00000005ff057292 */ /* 0x000fcc000f8e33ff */
[----:B------:R-:W-:-:S04]  /*4060*/  IMAD.U32 R0, RZ, RZ, UR5 ;  /* 0x00000005ff007e24 */ /* 0x000fc8000f8e00ff */
[----:B------:R2:W4:Y:S02]  /*4070*/  REDUX UR7, R0 ;  /* 0x00000000000773c4 */ /* 0x0005240000000000 */
[----:B------:R1:W-:Y:S01]  /*4080*/  UTCATOMSWS.AND URZ, UR5 ;  /* 0x0000000500ff79e3 */ /* 0x0003e20008000000 */
[----:B--2---:R-:W-:Y:S01]  /*4090*/  LOP3.LUT R0, RZ, UR4, RZ, 0x33, !PT ;  /* 0x00000004ff007c12 */ /* 0x004fe2000f8e33ff */
[----:B------:R-:W-:Y:S02]  /*40a0*/  VOTEU.ANY UR4, UPT, PT ;  /* 0x0000000000047886 */ /* 0x000fe400038e0100 */
[----:B------:R-:W-:Y:S02]  /*40b0*/  UFLO.U32 UR4, UR4 ;  /* 0x00000004000472bd */ /* 0x000fe400080e0000 */
[----:B------:R-:W2:Y:S04]  /*40c0*/  REDUX UR6, R0 ;  /* 0x00000000000673c4 */ /* 0x000ea80000000000 */
[----:B-1----:R-:W-:-:S02]  /*40d0*/  ISETP.EQ.U32.AND P0, PT, R2, UR4, PT ;  /* 0x0000000402007c0c */ /* 0x002fc4000bf02070 */
[----:B----4-:R-:W-:-:S11]  /*40e0*/  MOV R2, UR7 ;  /* 0x0000000700027c02 */ /* 0x010fd60008000f00 */
[----:B------:R1:W-:Y:S01]  /*40f0*/  @P0 ATOMS.AND RZ, [UR8+0x14], R2 ;  /* 0x00001402ffff098c */ /* 0x0003e2000a800008 */
[----:B--2---:R-:W-:-:S05]  /*4100*/  IMAD.U32 R0, RZ, RZ, UR6 ;  /* 0x00000006ff007e24 */ /* 0x004fca000f8e00ff */
[----:B------:R1:W-:Y:S01]  /*4110*/  @P0 ATOMS.AND RZ, [UR8+0x18], R0 ;  /* 0x00001800ffff098c */ /* 0x0003e2000a800008 */
[----:B------:R-:W-:Y:S05]  /*4120*/  BRA `(.L_x_80) ;  /* 0x0000000000147947 */ /* 0x000fea0003800000 */
.L_x_79:
[----:B------:R-:W-:Y:S02]  /*4130*/  MOV R2, 0x4150 ;  /* 0x0000415000027802 */ /* 0x000fe40000000f00 */
[----:B---3-5:R-:W-:Y:S05]  /*4140*/  CALL.REL.NOINC `($__internal_0_$__cuda_sm10x_tcgen05_guardrail_trap_col_being_dealloced_not_returned_by_alloc) ;  /* 0x0000006400dc7944 */ /* 0x028fea0003c00000 */
[----:B------:R-:W-:Y:S05]  /*4150*/  BRA `(.L_x_80) ;  /* 0x0000000000087947 */ /* 0x000fea0003800000 */
.L_x_78:
[----:B------:R-:W-:Y:S02]  /*4160*/  MOV R2, 0x4180 ;  /* 0x0000418000027802 */ /* 0x000fe40000000f00 */
[----:B---3-5:R-:W-:Y:S05]  /*4170*/  CALL.REL.NOINC `($__internal_2_$__cuda_sm10x_tcgen05_guardrail_trap_unallocated_columns_being_dealloced) ;  /* 0x0000006400e87944 */ /* 0x028fea0003c00000 */
.L_x_80:
[----:B------:R-:W-:Y:S01]  /*4180*/  NOP ;  /* 0x0000000000007918 */ /* 0x000fe20000000000 */
[----:B------:R-:W-:Y:S05]  /*4190*/  EXIT ;  /* 0x000000000000794d */ /* 0x000fea0003800000 */
.L_x_62:
[----:B------:R-:W-:-:S09]  /*41a0*/  UISETP.NE.OR UP0, UPT, UR17, 0x3, !UP3 ;  /* 0x000000031100788c */ /* 0x000fd2000df05670 */
[----:B------:R-:W-:Y:S05]  /*41b0*/  BRA.U UP0, `(.L_x_81) ;  /* 0x0000001100587547 */ /* 0x000fea000b800000 */
[----:B------:R-:W1:Y:S01]  /*41c0*/  LDCU UR31, c[0x0][0x370] ;  /* 0x00006e00ff1f77ac */ /* 0x000e620008000800 */
[----:B------:R-:W2:Y:S01]  /*41d0*/  LDC.64 R16, c[0x0][0x348] ;  /* 0x0000d200ff107b82 */ /* 0x000ea20000000a00 */
[----:B------:R-:W-:Y:S02]  /*41e0*/  HFMA2 R13, -RZ, RZ, 0, 0 ;  /* 0x00000000ff0d7431 */ /* 0x000fe400000001ff */
[----:B------:R-:W-:Y:S01]  /*41f0*/  IMAD.MOV.U32 R15, RZ, RZ, 0x1 ;  /* 0x00000001ff0f7424 */ /* 0x000fe200078e00ff */
[----:B------:R-:W1:Y:S01]  /*4200*/  LDCU.128 UR48, c[0x0][0xb10] ;  /* 0x00016200ff3077ac */ /* 0x000e620008000c00 */
[----:B------:R-:W-:Y:S01]  /*4210*/  IMAD.MOV.U32 R14, RZ, RZ, RZ ;  /* 0x000000ffff0e7224 */ /* 0x000fe200078e00ff */
[----:B------:R-:W-:Y:S01]  /*4220*/  MOV R7, 0x1000 ;  /* 0x0000100000077802 */ /* 0x000fe20000000f00 */
[----:B------:R-:W3:Y:S01]  /*4230*/  LDCU UR30, c[0x0][0x374] ;  /* 0x00006e80ff1e77ac */ /* 0x000ee20008000800 */
[----:B------:R-:W4:Y:S01]  /*4240*/  LDC.64 R2, c[0x0][0x888] ;  /* 0x00022200ff027b82 */ /* 0x000f220000000a00 */
[----:B------:R-:W3:Y:S01]  /*4250*/  LDCU UR15, c[0x0][0xb0c] ;  /* 0x00016180ff0f77ac */ /* 0x000ee20008000800 */
[----:B------:R-:W2:Y:S06]  /*4260*/  LDCU UR40, c[0x0][0xb20] ;  /* 0x00016400ff2877ac */ /* 0x000eac0008000800 */
[----:B------:R-:W4:Y:S01]  /*4270*/  LDC.64 R4, c[0x0][0x890] ;  /* 0x00022400ff047b82 */ /* 0x000f220000000a00 */
[----:B------:R-:W2:Y:S01]  /*4280*/  LDCU UR4, c[0x0][0xb30] ;  /* 0x00016600ff0477ac */ /* 0x000ea20008000800 */
[----:B------:R-:W-:Y:S01]  /*4290*/  UMOV UR21, 0x400 ;  /* 0x0000040000157882 */ /* 0x000fe20000000000 */
[----:B-1----:R-:W-:-:S02]  /*42a0*/  UIMAD.WIDE.U32 UR6, UR31, UR48, URZ ;  /* 0x000000301f0672a5 */ /* 0x002fc4000f8e00ff */
[----:B---3--:R-:W-:Y:S02]  /*42b0*/  UIMAD.WIDE.U32 UR8, UR30, UR51, URZ ;  /* 0x000000331e0872a5 */ /* 0x008fe4000f8e00ff */
[----:B------:R-:W-:Y:S02]  /*42c0*/  ULEA UR21, UR45, UR21, 0x18 ;  /* 0x000000152d157291 */ /* 0x000fe4000f8ec0ff */
[----:B------:R-:W-:Y:S02]  /*42d0*/  UPLOP3.LUT UP3, UPT, UPT, UPT, UPT, 0x40, 0x4 ;  /* 0x000000000004789c */ /* 0x000fe40003f6e870 */
[----:B------:R-:W-:Y:S01]  /*42e0*/  UIADD3 UR37, UPT, UPT, UR21, 0xb8, URZ ;  /* 0x000000b815257890 */ /* 0x000fe2000fffe0ff */
[----:B------:R-:W-:Y:S01]  /*42f0*/  UMOV UR6, UR7 ;  /* 0x0000000700067c82 */ /* 0x000fe20008000000 */
[----:B------:R-:W-:Y:S01]  /*4300*/  UMOV UR38, UR9 ;  /* 0x0000000900267c82 */ /* 0x000fe20008000000 */
[----:B------:R-:W-:Y:S02]  /*4310*/  UISETP.GE.AND UP0, UPT, UR42, 0x1, UPT ;  /* 0x000000012a00788c */ /* 0x000fe4000bf06270 */
[----:B------:R-:W-:Y:S01]  /*4320*/  UISETP.NE.AND UP4, UPT, UR42, 0x1, UPT ;  /* 0x000000012a00788c */ /* 0x000fe2000bf85270 */
[----:B------:R-:W1:Y:S01]  /*4330*/  LDCU.64 UR22, c[0x0][0xb28] ;  /* 0x00016500ff1677ac */ /* 0x000e620008000a00 */
[----:B------:R-:W-:-:S02]  /*4340*/  UISETP.NE.AND UP6, UPT, UR15, 0x1, UPT ;  /* 0x000000010f00788c */ /* 0x000fc4000bfc5270 */
[----:B------:R-:W-:Y:S02]  /*4350*/  UISETP.NE.AND UP5, UPT, UR50, 0x1, UPT ;  /* 0x000000013200788c */ /* 0x000fe4000bfa5270 */
[----:B------:R-:W-:Y:S02]  /*4360*/  UIADD3 UR33, UPT, UPT, UR21, 0xa0, URZ ;  /* 0x000000a015217890 */ /* 0x000fe4000fffe0ff */
[----:B------:R-:W-:Y:S02]  /*4370*/  UIADD3 UR25, UPT, UPT, UR21, 0xa8, URZ ;  /* 0x000000a815197890 */ /* 0x000fe4000fffe0ff */
[----:B------:R-:W-:Y:S02]  /*4380*/  UIADD3 UR17, UPT, UPT, UR21, 0xb0, URZ ;  /* 0x000000b015117890 */ /* 0x000fe4000fffe0ff */
[----:B------:R-:W-:Y:S02]  /*4390*/  UPRMT UR37, UR45, 0x654, UR37 ;  /* 0x000006542d257896 */ /* 0x000fe40008000025 */
[----:B------:R-:W-:-:S02]  /*43a0*/  USHF.R.U32.HI UR39, URZ, UR49, UR6 ;  /* 0x00000031ff277299 */ /* 0x000fc40008011606 */
[----:B--2---:R-:W-:Y:S02]  /*43b0*/  USHF.R.U32.HI UR38, URZ, UR40, UR38 ;  /* 0x00000028ff267299 */ /* 0x004fe40008011626 */
[----:B------:R-:W-:-:S11]  /*43c0*/  UISETP.NE.AND UP2, UPT, UR4, 0x1, UPT ;  /* 0x000000010400788c */ /* 0x000fd6000bf45270 */
.L_x_92:
[C---:B------:R-:W-:Y:S02]  /*43d0*/  LEA R12, R14.reuse, UR21, 0x3 ;  /* 0x000000150e0c7c11 */ /* 0x040fe4000f8e18ff */
[----:B------:R-:W-:Y:S02]  /*43e0*/  SHF.L.U32 R0, R13, 0x1f, RZ ;  /* 0x0000001f0d007819 */ /* 0x000fe400000006ff */
[----:B------:R-:W-:Y:S02]  /*43f0*/  LEA R8, R14, UR21, 0x4 ;  /* 0x000000150e087c11 */ /* 0x000fe4000f8e20ff */
[----:B--2---:R-:W2:Y:S02]  /*4400*/  SYNCS.PHASECHK.TRANS64.TRYWAIT P0, [R12+URZ+0xf0], R0 ;  /* 0x0000f0000c0075a7 */ /* 0x004ea400080011ff */
[----:B--2---:R-:W-:Y:S05]  /*4410*/  @!P0 BRA `(.L_x_82) ;  /* 0x0000005c00dc8947 */ /* 0x004fea0003800000 */
.L_x_178:
[----:B------:R-:W3:Y:S01]  /*4420*/  LDS.128 R8, [R8+0x180] ;  /* 0x0001800008087984 */ /* 0x000ee20000000c00 */
[----:B------:R-:W-:Y:S01]  /*4430*/  UISETP.GE.AND UP0, UPT, UR42, 0x1, UPT ;  /* 0x000000012a00788c */ /* 0x000fe2000bf06270 */
[----:B------:R-:W-:Y:S01]  /*4440*/  @!PT LDS RZ, [RZ] ;  /* 0x00000000fffff984 */ /* 0x000fe20000000800 */
[----:B------:R-:W-:Y:S01]  /*4450*/  @!PT LDS RZ, [RZ] ;  /* 0x00000000fffff984 */ /* 0x000fe20000000800 */
[----:B------:R-:W-:Y:S01]  /*4460*/  @!PT LDS RZ, [RZ] ;  /* 0x00000000fffff984 */ /* 0x000fe20000000800 */
[----:B------:R-:W-:Y:S01]  /*4470*/  @!PT LDS RZ, [RZ] ;  /* 0x00000000fffff984 */ /* 0x000fe20000000800 */
[----:B------:R1:W-:Y:S06]  /*4480*/  MEMBAR.ALL.CTA ;  /* 0x0000000000007992 */ /* 0x0003ec0000008000 */
[----:B-1----:R-:W1:Y:S01]  /*4490*/  FENCE.VIEW.ASYNC.S ;  /* 0x00000000000073c6 */ /* 0x002e620000000000 */
[----:B---3--:R-:W-:Y:S11]  /*44a0*/  LOP3.LUT P0, RZ, R10, 0x1, RZ, 0xc0, !PT ;  /* 0x000000010aff7812 */ /* 0x008ff6000780c0ff */
[----:B------:R-:W-:Y:S02]  /*44b0*/  @!UPT UIADD3 URZ, UPT, UPT, URZ, URZ, URZ ;  /* 0x000000fffffff290 */ /* 0x000fe4000fffe0ff */
[----:B-1----:R-:W-:Y:S01]  /*44c0*/  VOTEU.ANY UP1, P0 ;  /* 0x0000000000ff7886 */ /* 0x002fe20000020100 */
[----:B------:R-:W-:Y:S11]  /*44d0*/  PLOP3.LUT P0, PT, PT, PT, UP1, 0x80, 0x8 ;  /* 0x000000000008781c */ /* 0x000ff60003f0f018 */
[----:B------:R-:W-:Y:S02]  /*44e0*/  @!UPT UIADD3 URZ, UPT, UPT, URZ, URZ, URZ ;  /* 0x000000fffffff290 */ /* 0x000fe4000fffe0ff */
[----:B--2---:R-:W-:Y:S02]  /*44f0*/  @P0 SHF.R.U32.HI R0, RZ, 0x10, R9 ;  /* 0x00000010ff000819 */ /* 0x004fe40000011609 */
[----:B------:R-:W-:Y:S02]  /*4500*/  @P0 MOV R6, R8 ;  /* 0x0000000800060202 */ /* 0x000fe40000000f00 */
[----:B------:R-:W-:Y:S01]  /*4510*/  @P0 R2UR UR4, R0 ;  /* 0x00000000000402ca */ /* 0x000fe200000e0000 */
[----:B------:R-:W-:Y:S01]  /*4520*/  VIADD R0, R12, 0x100 ;  /* 0x000001000c007836 */ /* 0x000fe20000000000 */
[----:B------:R-:W-:Y:S02]  /*4530*/  @P0 LOP3.LUT R8, R9, 0xffff, RZ, 0xc0, !PT ;  /* 0x0000ffff09080812 */ /* 0x000fe400078ec0ff */
[----:B------:R-:W-:Y:S02]  /*4540*/  @P0 R2UR UR6, R6 ;  /* 0x00000000060602ca */ /* 0x000fe400000e0000 */
[----:B------:R-:W-:Y:S02]  /*4550*/  PRMT R0, RZ, 0x654, R0 ;  /* 0x00000654ff007816 */ /* 0x000fe40000000000 */
[----:B------:R-:W-:Y:S02]  /*4560*/  @P0 R2UR UR5, R8 ;  /* 0x00000000080502ca */ /* 0x000fe400000e0000 */
[----:B------:R1:W-:Y:S03]  /*4570*/  SYNCS.ARRIVE.TRANS64.RED.A1T0 RZ, [R0+URZ], RZ ;  /* 0x000000ff00ff79a7 */ /* 0x0003e600081004ff */
[----:B------:R-:W-:Y:S04]  /*4580*/  @UP1 UMOV UR29, UR4 ;  /* 0x00000004001d1c82 */ /* 0x000fe80008000000 */
[----:B------:R-:W-:Y:S04]  /*4590*/  @UP1 UMOV UR14, UR6 ;  /* 0x00000006000e1c82 */ /* 0x000fe80008000000 */
[----:B------:R-:W-:Y:S01]  /*45a0*/  @UP1 UMOV UR13, UR5 ;  /* 0x00000005000d1c82 */ /* 0x000fe20008000000 */
[----:B------:R-:W-:Y:S05]  /*45b0*/  BRA.U !UP0, `(.L_x_83) ;  /* 0x0000000108a47547 */ /* 0x000fea000b800000 */
[----:B------:R-:W-:Y:S02]  /*45c0*/  UIMAD.WIDE.U32 UR18, UR13, UR51, URZ ;  /* 0x000000330d1272a5 */ /* 0x000fe4000f8e00ff */
[----:B------:R-:W-:Y:S02]  /*45d0*/  UIMAD.WIDE.U32 UR26, UR14, UR48, URZ ;  /* 0x000000300e1a72a5 */ /* 0x000fe4000f8e00ff */
[----:B------:R-:W-:Y:S02]  /*45e0*/  USEL UR4, UR30, UR38, !UP5 ;  /* 0x000000261e047287 */ /* 0x000fe4000e800000 */
[----:B------:R-:W-:Y:S02]  /*45f0*/  USEL UR7, UR31, UR39, !UP6 ;  /* 0x000000271f077287 */ /* 0x000fe4000f000000 */
[----:B------:R-:W-:Y:S02]  /*4600*/  UIMAD.WIDE.U32 UR8, UR4, UR22, URZ ;  /* 0x00000016040872a5 */ /* 0x000fe4000f8e00ff */
[----:B------:R-:W-:Y:S01]  /*4610*/  UIMAD.WIDE.U32 UR10, UR7, UR22, URZ ;  /* 0x00000016070a72a5 */ /* 0x000fe2000f8e00ff */
[----:B------:R-:W-:Y:S02]  /*4620*/  UMOV UR5, UR19 ;  /* 0x0000001300057c82 */ /* 0x000fe40008000000 */
[----:B------:R-:W-:Y:S03]  /*4630*/  USHF.R.U32.HI UR6, URZ, UR40, UR5 ;  /* 0x00000028ff067299 */ /* 0x000fe60008011605 */
[----:B------:R-:W-:Y:S01]  /*4640*/  UMOV UR5, UR27 ;  /* 0x0000001b00057c82 */ /* 0x000fe20008000000 */
[----:B------:R-:W-:Y:S02]  /*4650*/  USEL UR6, UR13, UR6, !UP5 ;  /* 0x000000060d067287 */ /* 0x000fe4000e800000 */
[----:B------:R-:W-:Y:S03]  /*4660*/  USHF.R.U32.HI UR12, URZ, UR49, UR5 ;  /* 0x00000031ff0c7299 */ /* 0x000fe60008011605 */
[----:B------:R-:W-:Y:S02]  /*4670*/  UMOV UR5, UR9 ;  /* 0x0000000900057c82 */ /* 0x000fe40008000000 */
[----:B------:R-:W-:Y:S03]  /*4680*/  @UP4 USHF.R.U32.HI UR4, URZ, UR23, UR5 ;  /* 0x00000017ff044299 */ /* 0x000fe60008011605 */
[----:B------:R-:W-:Y:S01]  /*4690*/  UMOV UR5, UR11 ;  /* 0x0000000b00057c82 */ /* 0x000fe20008000000 */
[----:B------:R-:W-:Y:S02]  /*46a0*/  UIMAD UR4, UR42, UR4, URZ ;  /* 0x000000042a0472a4 */ /* 0x000fe4000f8e02ff */
[----:B------:R-:W-:Y:S02]  /*46b0*/  @UP4 USHF.R.U32.HI UR7, URZ, UR23, UR5 ;  /* 0x00000017ff074299 */ /* 0x000fe40008011605 */
[----:B------:R-:W-:Y:S02]  /*46c0*/  UIMAD.WIDE.U32 UR10, UR6, UR22, URZ ;  /* 0x00000016060a72a5 */ /* 0x000fe4000f8e00ff */
[----:B------:R-:W-:Y:S02]  /*46d0*/  USEL UR5, UR14, UR12, !UP6 ;  /* 0x0000000c0e057287 */ /* 0x000fe4000f000000 */
[----:B------:R-:W-:Y:S02]  /*46e0*/  UIMAD UR8, UR42, UR7, URZ ;  /* 0x000000072a0872a4 */ /* 0x000fe4000f8e02ff */
[----:B------:R-:W-:Y:S03]  /*46f0*/  UISETP.GE.AND UP0, UPT, UR6, UR4, UPT ;  /* 0x000000040600728c */ /* 0x000fe6000bf06270 */
[----:B------:R-:W-:Y:S01]  /*4700*/  UMOV UR4, UR11 ;  /* 0x0000000b00047c82 */ /* 0x000fe20008000000 */
[----:B------:R-:W-:Y:S02]  /*4710*/  UISETP.GE.OR UP0, UPT, UR5, UR8, UP0 ;  /* 0x000000080500728c */ /* 0x000fe40008706670 */
[----:B------:R-:W-:Y:S02]  /*4720*/  USHF.R.U32.HI UR4, URZ, UR23, UR4 ;  /* 0x00000017ff047299 */ /* 0x000fe40008011604 */
[----:B------:R-:W-:Y:S02]  /*4730*/  UIMAD.WIDE.U32 UR8, UR5, UR22, URZ ;  /* 0x00000016050872a5 */ /* 0x000fe4000f8e00ff */
[----:B------:R-:W-:Y:S04]  /*4740*/  USEL UR10, UR6, UR4, !UP4 ;  /* 0x00000004060a7287 */ /* 0x000fe8000e000000 */
[----:B------:R-:W-:Y:S01]  /*4750*/  UIADD3 UR11, UPT, UPT, -UR10, URZ, URZ ;  /* 0x000000ff0a0b7290 */ /* 0x000fe2000fffe1ff */
[----:B------:R-:W-:Y:S02]  /*4760*/  @!UP0 UMOV UR4, UR9 ;  /* 0x0000000900048c82 */ /* 0x000fe40008000000 */
[----:B------:R-:W-:Y:S02]  /*4770*/  @!UP0 USHF.R.U32.HI UR4, URZ, UR23, UR4 ;  /* 0x00000017ff048299 */ /* 0x000fe40008011604 */
[----:B------:R-:W-:Y:S02]  /*4780*/  UIMAD UR8, UR42, UR11, UR6 ;  /* 0x0000000b2a0872a4 */ /* 0x000fe4000f8e0206 */
[----:B------:R-:W-:Y:S04]  /*4790*/  @!UP0 USEL UR4, UR5, UR4, !UP4 ;  /* 0x0000000405048287 */ /* 0x000fe8000e000000 */
[----:B------:R-:W-:Y:S02]  /*47a0*/  @!UP0 UIMAD UR8, UR7, UR8, UR4 ;  /* 0x00000008070882a4 */ /* 0x000fe4000f8e0204 */
[----:B------:R-:W-:Y:S02]  /*47b0*/  @!UP0 UIADD3 UR9, UPT, UPT, UR10, -UR4, URZ ;  /* 0x800000040a098290 */ /* 0x000fe4000fffe0ff */
[----:B------:R-:W-:Y:S02]  /*47c0*/  UIADD3 UR4, UPT, UPT, -UR5, URZ, URZ ;  /* 0x000000ff05047290 */ /* 0x000fe4000fffe1ff */
[----:B------:R-:W-:Y:S02]  /*47d0*/  UIADD3 UR7, UPT, UPT, -UR6, URZ, URZ ;  /* 0x000000ff06077290 */ /* 0x000fe4000fffe1ff */
[----:B------:R-:W-:Y:S02]  /*47e0*/  @!UP0 UIMAD UR6, UR9, UR42, UR5 ;  /* 0x0000002a090682a4 */ /* 0x000fe4000f8e0205 */
[----:B------:R-:W-:Y:S02]  /*47f0*/  UIMAD UR14, UR15, UR4, UR14 ;  /* 0x000000040f0e72a4 */ /* 0x000fe4000f8e020e */
[----:B------:R-:W-:Y:S01]  /*4800*/  UIMAD UR13, UR50, UR7, UR13 ;  /* 0x00000007320d72a4 */ /* 0x000fe2000f8e020d */
[----:B------:R-:W-:Y:S02]  /*4810*/  @!UP0 UMOV UR5, UR8 ;  /* 0x0000000800058c82 */ /* 0x000fe40008000000 */
[----:B------:R-:W-:Y:S02]  /*4820*/  UIMAD UR14, UR5, UR15, UR14 ;  /* 0x0000000f050e72a4 */ /* 0x000fe4000f8e020e */
[----:B------:R-:W-:Y:S11]  /*4830*/  UIMAD UR13, UR6, UR50, UR13 ;  /* 0x00000032060d72a4 */ /* 0x000ff6000f8e020d */
[----:B------:R-:W-:Y:S01]  /*4840*/  @!UPT UIADD3 URZ, UPT, UPT, URZ, URZ, URZ ;  /* 0x000000fffffff290 */ /* 0x000fe2000fffe0ff */
.L_x_83:
[----:B------:R-:W2:Y:S01]  /*4850*/  @!UP2 LDCU.128 UR8, c[0x0][0xb10] ;  /* 0x00016200ff08a7ac */ /* 0x000ea20008000c00 */
[C---:B----4-:R-:W-:Y:S02]  /*4860*/  ISETP.NE.U32.AND P1, PT, R4.reuse, RZ, PT ;  /* 0x000000ff0400720c */ /* 0x050fe40003f25070 */
[----:B------:R-:W-:Y:S02]  /*4870*/  ISETP.NE.U32.AND P0, PT, R4, RZ, PT ;  /* 0x000000ff0400720c */ /* 0x000fe40003f05070 */
[C---:B------:R-:W-:Y:S02]  /*4880*/  ISETP.NE.AND.EX P1, PT, R5.reuse, RZ, PT, P1 ;  /* 0x000000ff0500720c */ /* 0x040fe40003f25310 */
[----:B------:R-:W-:Y:S01]  /*4890*/  ISETP.NE.AND.EX P0, PT, R5, RZ, PT, P0 ;  /* 0x000000ff0500720c */ /* 0x000fe20003f05300 */
[----:B------:R-:W3:Y:S01]  /*48a0*/  @!UP2 LDCU UR5, c[0x0][0xb0c] ;  /* 0x00016180ff05a7ac */ /* 0x000ee20008000800 */
[----:B------:R-:W-:Y:S01]  /*48b0*/  SHF.L.U32 R9, R15, 0x1f, RZ ;  /* 0x0000001f0f097819 */ /* 0x000fe200000006ff */
[----:B------:R-:W-:Y:S02]  /*48c0*/  USHF.L.U32 UR35, UR16, 0x6, URZ ;  /* 0x0000000610237899 */ /* 0x000fe400080006ff */
[----:B------:R-:W-:Y:S02]  /*48d0*/  USHF.L.U32 UR34, UR20, 0x8, URZ ;  /* 0x0000000814227899 */ /* 0x000fe400080006ff */
[----:B--2---:R-:W-:Y:S07]  /*48e0*/  UIMAD.WIDE.U32 UR6, UR14, UR8, URZ ;  /* 0x000000080e0672a5 */ /* 0x004fee000f8e00ff */
[----:B------:R-:W-:Y:S01]  /*48f0*/  @!UP2 UMOV UR4, UR7 ;  /* 0x000000070004ac82 */ /* 0x000fe20008000000 */
[----:B---3--:R-:W-:Y:S02]  /*4900*/  @!UP2 UISETP.NE.AND UP0, UPT, UR5, 0x1, UPT ;  /* 0x000000010500a88c */ /* 0x008fe4000bf05270 */
[----:B------:R-:W-:Y:S02]  /*4910*/  @!UP2 USHF.R.U32.HI UR4, URZ, UR9, UR4 ;  /* 0x00000009ff04a299 */ /* 0x000fe40008011604 */
[----:B------:R-:W-:Y:S02]  /*4920*/  UIMAD.WIDE.U32 UR6, UR13, UR11, URZ ;  /* 0x0000000b0d0672a5 */ /* 0x000fe4000f8e00ff */
[----:B------:R-:W-:Y:S02]  /*4930*/  @!UP2 USEL UR8, UR14, UR4, !UP0 ;  /* 0x000000040e08a287 */ /* 0x000fe4000c000000 */
[----:B------:R-:W-:Y:S03]  /*4940*/  @!UP2 UISETP.NE.AND UP0, UPT, UR10, 0x1, UPT ;  /* 0x000000010a00a88c */ /* 0x000fe6000bf05270 */
[----:B------:R-:W-:Y:S02]  /*4950*/  @!UP2 UMOV UR6, UR7 ;  /* 0x000000070006ac82 */ /* 0x000fe40008000000 */
[----:B------:R-:W2:Y:S02]  /*4960*/  @!UP2 LDCU UR4, c[0x0][0xb20] ;  /* 0x00016400ff04a7ac */ /* 0x000ea40008000800 */
[----:B--2---:R-:W-:Y:S04]  /*4970*/  @!UP2 USHF.R.U32.HI UR6, URZ, UR4, UR6 ;  /* 0x00000004ff06a299 */ /* 0x004fe80008011606 */
[----:B------:R-:W-:Y:S04]  /*4980*/  @!UP2 USEL UR6, UR13, UR6, !UP0 ;  /* 0x000000060d06a287 */ /* 0x000fe8000c000000 */
[----:B------:R-:W-:Y:S02]  /*4990*/  @!UP2 UIADD3 UR4, UPT, UPT, -UR8, UR6, URZ ;  /* 0x000000060804a290 */ /* 0x000fe4000fffe1ff */
[----:B------:R-:W-:Y:S02]  /*49a0*/  @!UP2 UIADD3 UR6, UPT, UPT, UR8, -UR6, URZ ;  /* 0x800000060806a290 */ /* 0x000fe4000fffe0ff */
[----:B------:R-:W-:Y:S02]  /*49b0*/  @!UP2 UIMAD UR14, UR4, UR5, UR14 ;  /* 0x00000005040ea2a4 */ /* 0x000fe4000f8e020e */
[----:B------:R-:W-:Y:S01]  /*49c0*/  @!UP2 UIMAD UR13, UR6, UR10, UR13 ;  /* 0x0000000a060da2a4 */ /* 0x000fe2000f8e020d */
[----:B------:R-:W-:Y:S11]  /*49d0*/  BRA.U UP3, `(.L_x_84) ;  /* 0x0000000103107547 */ /* 0x000ff6000b800000 */
[----:B------:R-:W-:Y:S04]  /*49e0*/  MOV R6, UR43 ;  /* 0x0000002b00067c02 */ /* 0x000fe80008000f00 */
[----:B------:R-:W-:Y:S04]  /*49f0*/  SHF.L.U32 R6, R6, 0x1f, RZ ;  /* 0x0000001f06067819 */ /* 0x000fe800000006ff */
[----:B------:R-:W2:Y:S02]  /*4a00*/  SYNCS.PHASECHK.TRANS64.TRYWAIT P2, [UR21+0xe8], R6 ;  /* 0x0000e806ff0075a7 */ /* 0x000ea40008041115 */
[----:B--2---:R-:W-:Y:S05]  /*4a10*/  @!P2 BRA `(.L_x_85) ;  /* 0x000000580070a947 */ /* 0x004fea0003800000 */
.L_x_84:
[----:B------:R-:W-:Y:S05]  /*4a20*/  @!P1 BRA `(.L_x_86) ;  /* 0x0000000000309947 */ /* 0x000fea0003800000 */
[----:B------:R-:W-:Y:S01]  /*4a30*/  ISETP.NE.U32.AND P1, PT, R2, RZ, PT ;  /* 0x000000ff0200720c */ /* 0x000fe20003f25070 */
[----:B------:R-:W2:Y:S01]  /*4a40*/  LDCU.64 UR4, c[0x0][0x358] ;  /* 0x00006b00ff0477ac */ /* 0x000ea20008000a00 */
[----:B------:R-:W-:Y:S02]  /*4a50*/  IMAD.MOV.U32 R74, RZ, RZ, 0x1 ;  /* 0x00000001ff4a7424 */ /* 0x000fe400078e00ff */
[----:B------:R-:W-:Y:S11]  /*4a60*/  ISETP.NE.AND.EX P1, PT, R3, RZ, PT, P1 ;  /* 0x000000ff0300720c */ /* 0x000ff60003f25310 */
[----:B------:R-:W-:Y:S02]  /*4a70*/  @!UPT UIADD3 URZ, UPT, UPT, URZ, URZ, URZ ;  /* 0x000000fffffff290 */ /* 0x000fe4000fffe0ff */
[----:B------:R-:W3:Y:S01]  /*4a80*/  @P1 LDC.64 R10, c[0x0][0x888] ;  /* 0x00022200ff0a1b82 */ /* 0x000ee20000000a00 */
[----:B-1----:R-:W-:Y:S04]  /*4a90*/  @P1 IMAD R0, R4, UR36, RZ ;  /* 0x0000002404001c24 */ /* 0x002fe8000f8e02ff */
[----:B---3--:R-:W-:Y:S04]  /*4aa0*/  @P1 IMAD.WIDE R10, R0, 0x4, R10 ;  /* 0x00000004000a1825 */ /* 0x008fe800078e020a */
[----:B------:R-:W-:Y:S01]  /*4ab0*/  HFMA2 R0, -RZ, RZ, 0, 5.9604644775390625e-08 ;  /* 0x00000001ff007431 */ /* 0x000fe200000001ff */
[----:B--2--5:R2:W5:Y:S04]  /*4ac0*/  @P1 LDG.E R40, desc[UR4][R10.64] ;  /* 0x000000040a281981 */ /* 0x024568000c1e1900 */
[----:B------:R-:W-:Y:S01]  /*4ad0*/  @!P1 PRMT R74, R0, 0x7610, R74 ;  /* 0x00007610004a9816 */ /* 0x000fe2000000004a */
[----:B--2---:R-:W3:Y:S06]  /*4ae0*/  @!P1 LDC R40, c[0x0][0x880] ;  /* 0x00022000ff289b82 */ /* 0x004eec0000000800 */
.L_x_86:
[----:B---3-5:R-:W-:Y:S01]  /*4af0*/  @!P0 ISETP.EQ.AND P1, PT, R40, RZ, PT ;  /* 0x000000ff2800820c */ /* 0x028fe20003f22270 */
[----:B------:R-:W-:Y:S01]  /*4b00*/  @!UPT UIADD3 URZ, UPT, UPT, URZ, URZ, URZ ;  /* 0x000000fffffff290 */ /* 0x000fe2000fffe0ff */
[----:B------:R-:W-:Y:S11]  /*4b10*/  @!P0 BRA `(.L_x_87) ;  /* 0x0000000000188947 */ /* 0x000ff60003800000 */
[----:B------:R-:W-:Y:S02]  /*4b20*/  LOP3.LUT P0, RZ, R74, 0xff, RZ, 0xc0, !PT ;  /* 0x000000ff4aff7812 */ /* 0x000fe4000780c0ff */
[----:B------:R-:W-:Y:S04]  /*4b30*/  ISETP.NE.U32.AND P1, PT, R2, RZ, PT ;  /* 0x000000ff0200720c */ /* 0x000fe80003f25070 */
[----:B------:R-:W-:Y:S04]  /*4b40*/  ISETP.NE.AND.EX P1, PT, R3, RZ, PT, P1 ;  /* 0x000000ff0300720c */ /* 0x000fe80003f25310 */
[----:B------:R-:W-:Y:S03]  /*4b50*/  PLOP3.LUT P1, PT, P1, PT, PT, 0x8, 0x80 ;  /* 0x000000000080781c */ /* 0x000fe60000f2e170 */
[----:B------:R-:W-:Y:S11]  /*4b60*/  @P0 ISETP.EQ.AND P1, PT, R40, RZ, PT ;  /* 0x000000ff2800020c */ /* 0x000ff60003f22270 */
[----:B------:R-:W-:Y:S02]  /*4b70*/  @!UPT UIADD3 URZ, UPT, UPT, URZ, URZ, URZ ;  /* 0x000000fffffff290 */ /* 0x000fe4000fffe0ff */
.L_x_87:
[----:B------:R-:W2:Y:S01]  /*4b80*/  SYNCS.PHASECHK.TRANS64.TRYWAIT P2, [UR21+0xc0], R9 ;  /* 0x0000c009ff0075a7 */ /* 0x000ea20008041115 */
[----:B------:R-:W-:Y:S04]  /*4b90*/  ELECT P0, URZ, PT ;  /* 0x0000000000ff782f */ /* 0x000fe80003800000 */
[----:B------:R-:W-:Y:S11]  /*4ba0*/  PLOP3.LUT P1, PT, P1, P0, PT, 0xf2, 0x2f ;  /* 0x00000000002f781c */ /* 0x000ff60000f21e72 */
[----:B------:R-:W-:Y:S02]  /*4bb0*/  @!UPT UIADD3 URZ, UPT, UPT, URZ, URZ, URZ ;  /* 0x000000fffffff290 */ /* 0x000fe4000fffe0ff */
[----:B------:R-:W-:Y:S05]  /*4bc0*/  @!P1 IADD3 R8, P0, PT, R16, 0x580, RZ ;  /* 0x0000058010089810 */ /* 0x000fea0007f1e0ff */
[----:B-1----:R-:W-:Y:S01]  /*4bd0*/  @!P1 IMAD.X R6, RZ, RZ, R17, P0 ;  /* 0x000000ffff069224 */ /* 0x002fe200000e0611 */
[----:B--2---:R-:W-:Y:S07]  /*4be0*/  @!P2 BRA `(.L_x_88) ;  /* 0x000000580014a947 */ /* 0x004fee0003800000 */
.L_x_181:
[----:B------:R-:W-:Y:S01]  /*4bf0*/  @!P1 R2UR UR5, R8 ;  /* 0x00000000080592ca */ /* 0x000fe200000e0000 */
[----:B------:R-:W-:Y:S01]  /*4c00*/  VOTEU.ALL UP0, P1 ;  /* 0x0000000000ff7886 */ /* 0x000fe20000800000 */
[----:B------:R-:W-:Y:S01]  /*4c10*/  @!P1 R2UR UR4, R6 ;  /* 0x00000000060492ca */ /* 0x000fe200000e0000 */
[----:B-1----:R-:W-:Y:S01]  /*4c20*/  @!P1 IMAD.MOV.U32 R0, RZ, RZ, 0x1000 ;  /* 0x00001000ff009424 */ /* 0x002fe200078e00ff */
[----:B------:R-:W-:Y:S01]  /*4c30*/  UMOV UR8, 0x0 ;  /* 0x0000000000087882 */ /* 0x000fe20000000000 */
[----:B------:R-:W-:Y:S01]  /*4c40*/  UMOV UR9, 0x10000000 ;  /* 0x1000000000097882 */ /* 0x000fe20000000000 */
[----:B------:R-:W-:Y:S01]  /*4c50*/  @!UP0 UIADD3 UR32, UPT, UPT, UR21, 0x200, URZ ;  /* 0x0000020015208890 */ /* 0x000fe2000fffe0ff */
[----:B------:R-:W-:Y:S01]  /*4c60*/  @!P1 IADD3 R8, P0, PT, R16, 0x580, RZ ;  /* 0x0000058010089810 */ /* 0x000fe20007f1e0ff */
[----:B------:R-:W-:Y:S01]  /*4c70*/  VOTEU.ALL UP0, P1 ;  /* 0x0000000000ff7886 */ /* 0x000fe20000800000 */
[----:B------:R-:W-:Y:S03]  /*4c80*/  UPRMT UR6, UR45, 0x654, UR33 ;  /* 0x000006542d067896 */ /* 0x000fe60008000021 */
[----:B------:R-:W-:Y:S02]  /*4c90*/  @!P1 IMAD.X R6, RZ, RZ, R17, P0 ;  /* 0x000000ffff069224 */ /* 0x000fe400000e0611 */
[----:B------:R-:W-:Y:S02]  /*4ca0*/  IMAD.U32 R10, RZ, RZ, UR5 ;  /* 0x00000005ff0a7e24 */ /* 0x000fe4000f8e00ff */
[----:B------:R-:W-:Y:S03]  /*4cb0*/  IMAD.U32 R11, RZ, RZ, UR4 ;  /* 0x00000004ff0b7e24 */ /* 0x000fe6000f8e00ff */
[----:B------:R-:W-:Y:S02]  /*4cc0*/  @!P1 R2UR UR4, R10 ;  /* 0x000000000a0492ca */ /* 0x000fe400000e0000 */
[----:B------:R-:W-:Y:S11]  /*4cd0*/  @!P1 R2UR UR5, R11 ;  /* 0x000000000b0592ca */ /* 0x000ff600000e0000 */
[----:B------:R-:W-:Y:S02]  /*4ce0*/  @!UPT UIADD3 URZ, UPT, UPT, URZ, URZ, URZ ;  /* 0x000000fffffff290 */ /* 0x000fe4000fffe0ff */
[----:B------:R1:W-:Y:S01]  /*4cf0*/  @!UP0 UTMALDG.3D [UR32], [UR4], desc[UR8] ;  /* 0x00000820040085b4 */ /* 0x0003e20008011000 */
[----:B------:R1:W-:Y:S01]  /*4d00*/  @!P1 SYNCS.ARRIVE.TRANS64.RED.A0TR RZ, [UR21+0xa0], R0 ;  /* 0x0000a000ffff99a7 */ /* 0x0003e20008300415 */
[----:B------:R-:W-:Y:S01]  /*4d10*/  SYNCS.ARRIVE.TRANS64.RED.A1T0 RZ, [UR6], RZ ;  /* 0x000000ffffff79a7 */ /* 0x000fe20008100406 */
[----:B------:R-:W2:Y:S02]  /*4d20*/  SYNCS.PHASECHK.TRANS64.TRYWAIT P2, [UR21+0xc8], R9 ;  /* 0x0000c809ff0075a7 */ /* 0x000ea40008041115 */
[----:B-12---:R-:W-:Y:S05]  /*4d30*/  @!P2 BRA `(.L_x_89) ;  /* 0x0000005400d8a947 */ /* 0x006fea0003800000 */
.L_x_183:
        /* <DEDUP_REMOVED lines=8> */
[----:B------:R-:W-:Y:S01]  /*4dc0*/  @!UP0 UIADD3 UR24, UPT, UPT, UR21, 0x1200, URZ ;  /* 0x0000120015188890 */ /* 0x000fe2000fffe0ff */
[----:B------:R-:W-:Y:S01]  /*4dd0*/  VOTEU.ALL UP0, P1 ;  /* 0x0000000000ff7886 */ /* 0x000fe20000800000 */
[----:B------:R-:W-:Y:S01]  /*4de0*/  UMOV UR27, UR35 ;  /* 0x00000023001b7c82 */ /* 0x000fe20008000000 */
[----:B------:R-:W-:Y:S02]  /*4df0*/  UMOV UR28, UR36 ;  /* 0x00000024001c7c82 */ /* 0x000fe40008000000 */
[----:B------:R-:W-:Y:S01]  /*4e00*/  IMAD.U32 R10, RZ, RZ, UR5 ;  /* 0x00000005ff0a7e24 */ /* 0x000fe2000f8e00ff */
[----:B------:R-:W-:Y:S01]  /*4e10*/  UPRMT UR6, UR45, 0x654, UR25 ;  /* 0x000006542d067896 */ /* 0x000fe20008000019 */
[----:B------:R-:W-:Y:S02]  /*4e20*/  IMAD.U32 R11, RZ, RZ, UR4 ;  /* 0x00000004ff0b7e24 */ /* 0x000fe4000f8e00ff */
[----:B------:R-:W-:Y:S01]  /*4e30*/  @!P1 IMAD.X R6, RZ, RZ, R17, P0 ;  /* 0x000000ffff069224 */ /* 0x000fe200000e0611 */
        /* <DEDUP_REMOVED lines=8> */
.L_x_185:
[----:B------:R-:W-:Y:S01]  /*4ec0*/  @!P1 R2UR UR5, R8 ;  /* 0x00000000080592ca */ /* 0x000fe200000e0000 */
[----:B------:R-:W-:Y:S01]  /*4ed0*/  VOTEU.ALL UP0, P1 ;  /* 0x0000000000ff7886 */ /* 0x000fe20000800000 */
[----:B------:R-:W-:Y:S01]  /*4ee0*/  @!P1 R2UR UR4, R6 ;  /* 0x00000000060492ca */ /* 0x000fe200000e0000 */
[----:B-1----:R-:W-:Y:S01]  /*4ef0*/  @!P1 IMAD.MOV.U32 R0, RZ, RZ, 0x1000 ;  /* 0x00001000ff009424 */ /* 0x002fe200078e00ff */
[----:B------:R-:W-:Y:S01]  /*4f00*/  UMOV UR8, 0x0 ;  /* 0x0000000000087882 */ /* 0x000fe20000000000 */
[----:B------:R-:W-:Y:S01]  /*4f10*/  UMOV UR9, 0x10000000 ;  /* 0x1000000000097882 */ /* 0x000fe20000000000 */
[----:B------:R-:W-:Y:S01]  /*4f20*/  @!UP0 UIADD3 UR18, UPT, UPT, UR34, 0x80, URZ ;  /* 0x0000008022128890 */ /* 0x000fe2000fffe0ff */
[----:B------:R-:W-:Y:S01]  /*4f30*/  VIADD R14, R14, 0x1 ;  /* 0x000000010e0e7836 */ /* 0x000fe20000000000 */
[----:B------:R-:W-:Y:S01]  /*4f40*/  @!UP0 UIADD3 UR16, UPT, UPT, UR21, 0x2200, URZ ;  /* 0x0000220015108890 */ /* 0x000fe2000fffe0ff */
[----:B------:R-:W-:Y:S01]  /*4f50*/  VOTEU.ALL UP0, P1 ;  /* 0x0000000000ff7886 */ /* 0x000fe20000800000 */
[----:B------:R-:W-:Y:S01]  /*4f60*/  UMOV UR19, UR35 ;  /* 0x0000002300137c82 */ /* 0x000fe20008000000 */
[----:B------:R-:W-:Y:S02]  /*4f70*/  UMOV UR20, UR36 ;  /* 0x0000002400147c82 */ /* 0x000fe40008000000 */
[----:B------:R-:W-:Y:S01]  /*4f80*/  IMAD.U32 R10, RZ, RZ, UR5 ;  /* 0x00000005ff0a7e24 */ /* 0x000fe2000f8e00ff */
[----:B------:R-:W-:Y:S01]  /*4f90*/  UPRMT UR6, UR45, 0x654, UR17 ;  /* 0x000006542d067896 */ /* 0x000fe20008000011 */
        /* <DEDUP_REMOVED lines=9> */
.L_x_187:
[----:B------:R-:W-:Y:S01]  /*5030*/  @!P1 IADD3 R6, P0, PT, R16, 0x580, RZ ;  /* 0x0000058010069810 */ /* 0x000fe20007f1e0ff */
[----:B------:R-:W-:Y:S01]  /*5040*/  VOTEU.ALL UP0, P1 ;  /* 0x0000000000ff7886 */ /* 0x000fe20000800000 */
[----:B------:R-:W-:Y:S01]  /*5050*/  UMOV UR6, 0x0 ;  /* 0x0000000000067882 */ /* 0x000fe20000000000 */
[----:B------:R-:W-:Y:S01]  /*5060*/  UMOV UR7, 0x10000000 ;  /* 0x1000000000077882 */ /* 0x000fe20000000000 */
[----:B------:R-:W-:Y:S01]  /*5070*/  @!P1 R2UR UR5, R6 ;  /* 0x00000000060592ca */ /* 0x000fe200000e0000 */
[----:B-1----:R-:W-:Y:S01]  /*5080*/  @!P1 IMAD.X R0, RZ, RZ, R17, P0 ;  /* 0x000000ffff009224 */ /* 0x002fe200000e0611 */
[----:B------:R-:W-:Y:S01]  /*5090*/  @!UP0 UIADD3 UR10, UPT, UPT, UR34, 0xc0, URZ ;  /* 0x000000c0220a8890 */ /* 0x000fe2000fffe0ff */
[----:B------:R-:W-:Y:S01]  /*50a0*/  R2UR UR18, R76 ;  /* 0x000000004c1272ca */ /* 0x000fe200000e0000 */
[----:B------:R-:W-:Y:S01]  /*50b0*/  @!UP0 UIADD3 UR8, UPT, UPT, UR21, 0x3200, URZ ;  /* 0x0000320015088890 */ /* 0x000fe2000fffe0ff */
[----:B------:R-:W-:Y:S01]  /*50c0*/  R2UR UR16, R77 ;  /* 0x000000004d1072ca */ /* 0x000fe200000e0000 */
[----:B------:R-:W-:Y:S01]  /*50d0*/  @!UP0 UIADD3 UR9, UPT, UPT, UR21, 0xb8, URZ ;  /* 0x000000b815098890 */ /* 0x000fe2000fffe0ff */
[----:B------:R-:W-:Y:S01]  /*50e0*/  @!P1 R2UR UR4, R0 ;  /* 0x00000000000492ca */ /* 0x000fe200000e0000 */
[----:B------:R-:W-:Y:S01]  /*50f0*/  VOTEU.ALL UP0, P1 ;  /* 0x0000000000ff7886 */ /* 0x000fe20000800000 */
[----:B------:R-:W-:Y:S01]  /*5100*/  UMOV UR11, UR35 ;  /* 0x00000023000b7c82 */ /* 0x000fe20008000000 */
[----:B------:R-:W-:Y:S01]  /*5110*/  UMOV UR12, UR36 ;  /* 0x00000024000c7c82 */ /* 0x000fe20008000000 */
[C---:B------:R-:W-:Y:S01]  /*5120*/  ISETP.NE.AND P0, PT, R14.reuse, 0x2, PT ;  /* 0x000000020e00780c */ /* 0x040fe20003f05270 */
[----:B------:R-:W-:Y:S01]  /*5130*/  UPLOP3.LUT UP3, UPT, UPT, UPT, UPT, 0x80, 0x8 ;  /* 0x000000000008789c */ /* 0x000fe20003f6f070 */
[----:B------:R-:W-:Y:S01]  /*5140*/  IMAD.U32 R8, RZ, RZ, UR5 ;  /* 0x00000005ff087e24 */ /* 0x000fe2000f8e00ff */
[----:B------:R-:W-:Y:S01]  /*5150*/  LOP3.LUT R15, R15, 0x1, RZ, 0x3c, !PT ;  /* 0x000000010f0f7812 */ /* 0x000fe200078e3cff */
[----:B------:R-:W-:Y:S01]  /*5160*/  UMOV UR36, UR29 ;  /* 0x0000001d00247c82 */ /* 0x000fe20008000000 */
[----:B------:R-:W-:Y:S01]  /*5170*/  SEL R0, RZ, 0x1, P0 ;  /* 0x00000001ff007807 */ /* 0x000fe20000000000 */
[----:B------:R-:W-:Y:S01]  /*5180*/  UIADD3 UR20, UPT, UPT, UR13, UR18, URZ ;  /* 0x000000120d147290 */ /* 0x000fe2000fffe0ff */
[----:B------:R-:W-:Y:S01]  /*5190*/  SEL R14, R14, RZ, P0 ;  /* 0x000000ff0e0e7207 */ /* 0x000fe20000000000 */
[----:B------:R-:W-:Y:S01]  /*51a0*/  UIADD3 UR16, UPT, UPT, UR14, UR16, URZ ;  /* 0x000000100e107290 */ /* 0x000fe2000fffe0ff */
[----:B------:R-:W-:Y:S01]  /*51b0*/  IMAD.U32 R9, RZ, RZ, UR4 ;  /* 0x00000004ff097e24 */ /* 0x000fe2000f8e00ff */
[----:B------:R-:W-:Y:S02]  /*51c0*/  @!P1 R2UR UR4, R8 ;  /* 0x00000000080492ca */ /* 0x000fe400000e0000 */
[----:B------:R-:W-:Y:S02]  /*51d0*/  LOP3.LUT R13, R13, R0, RZ, 0x3c, !PT ;  /* 0x000000000d0d7212 */ /* 0x000fe400078e3cff */
[----:B------:R-:W-:Y:S11]  /*51e0*/  @!P1 R2UR UR5, R9 ;  /* 0x00000000090592ca */ /* 0x000ff600000e0000 */
[----:B------:R-:W-:Y:S02]  /*51f0*/  @!UPT UIADD3 URZ, UPT, UPT, URZ, URZ, URZ ;  /* 0x000000fffffff290 */ /* 0x000fe4000fffe0ff */
[----:B------:R2:W-:Y:S01]  /*5200*/  @!UP0 UTMALDG.3D [UR8], [UR4], desc[UR6] ;  /* 0x00000608040085b4 */ /* 0x0005e20008011000 */
[----:B------:R2:W-:Y:S01]  /*5210*/  @!P1 SYNCS.ARRIVE.TRANS64.RED.A0TR RZ, [UR21+0xb8], R7 ;  /* 0x0000b807ffff99a7 */ /* 0x0005e20008300415 */
[----:B------:R-:W-:Y:S01]  /*5220*/  SYNCS.ARRIVE.TRANS64.RED.A1T0 RZ, [UR37], RZ ;  /* 0x000000ffffff79a7 */ /* 0x000fe20008100425 */
[----:B------:R-:W-:Y:S05]  /*5230*/  BRA.U UP1, `(.L_x_92) ;  /* 0xfffffff101647547 */ /* 0x000fea000b83ffff */
[----:B------:R-:W-:-:S04]  /*5240*/  SHF.L.U32 R2, R15, 0x1f, RZ ;  /* 0x0000001f0f027819 */ /* 0x000fc800000006ff */
[----:B------:R-:W1:Y:S02]  /*5250*/  SYNCS.PHASECHK.TRANS64.TRYWAIT P0, [UR21+0xc0], R2 ;  /* 0x0000c002ff0075a7 */ /* 0x000e640008001115 */
[----:B-1----:R-:W-:Y:S05]  /*5260*/  @!P0 BRA `(.L_x_93) ;  /* 0x0000005000d48947 */ /* 0x002fea0003800000 */
.L_x_189:
[----:B------:R-:W3:Y:S02]  /*5270*/  SYNCS.PHASECHK.TRANS64.TRYWAIT P0, [UR21+0xc8], R2 ;  /* 0x0000c802ff0075a7 */ /* 0x000ee40008001115 */
[----:B---3--:R-:W-:Y:S05]  /*5280*/  @!P0 BRA `(.L_x_94) ;  /* 0x0000005000e48947 */ /* 0x008fea0003800000 */
.L_x_191:
[----:B------:R-:W3:Y:S02]  /*5290*/  SYNCS.PHASECHK.TRANS64.TRYWAIT P0, [UR21+0xd0], R2 ;  /* 0x0000d002ff0075a7 */ /* 0x000ee40008001115 */
[----:B---3--:R-:W-:Y:S05]  /*52a0*/  @!P0 BRA `(.L_x_95) ;  /* 0x0000005000f48947 */ /* 0x008fea0003800000 */
.L_x_193:
[----:B-1----:R-:W-:-:S07]  /*52b0*/  MOV R0, UR21 ;  /* 0x0000001500007c02 */ /* 0x002fce0008000f00 */
.L_x_96:
[----:B-1----:R-:W-:-:S04]  /*52c0*/  SHF.L.U32 R2, R15, 0x1f, RZ ;  /* 0x0000001f0f027819 */ /* 0x002fc800000006ff */
[----:B------:R1:W3:Y:S03]  /*52d0*/  SYNCS.PHASECHK.TRANS64.TRYWAIT P0, [R0+URZ+0xd8], R2 ;  /* 0x0000d802000075a7 */ /* 0x0002e600080011ff */
[----:B---3--:R-:W-:Y:S05]  /*52e0*/  @!P0 NANOSLEEP.SYNCS 0x989680 ;  /* 0x009896800000895d */ /* 0x008fea0003900000 */
[----:B------:R-:W3:Y:S02]  /*52f0*/  @!P0 SYNCS.PHASECHK.TRANS64 P0, [R0+URZ+0xd8], R2 ;  /* 0x0000d802000085a7 */ /* 0x000ee400080010ff */
[----:B--23--:R-:W-:Y:S05]  /*5300*/  @P0 EXIT ;  /* 0x000000000000094d */ /* 0x00cfea0003800000 */
[----:B------:R-:W-:Y:S05]  /*5310*/  BRA `(.L_x_96) ;  /* 0xfffffffc00e87947 */ /* 0x000fea000383ffff */
.L_x_81:
[----:B------:R-:W-:-:S06]  /*5320*/  UISETP.GE.AND UP0, UPT, UR17, 0x4, UPT ;  /* 0x000000041100788c */ /* 0x000fcc000bf06270 */
[----:B------:R-:W-:-:S13]  /*5330*/  PLOP3.LUT P0, PT, PT, PT, UP0, 0x80, 0x8 ;  /* 0x000000000008781c */ /* 0x000fda0003f0f008 */
[----:B------:R-:W-:Y:S05]  /*5340*/  @!P0 EXIT ;  /* 0x000000000000894d */ /* 0x000fea0003800000 */
[----:B------:R-:W-:Y:S01]  /*5350*/  BAR.SYNC.DEFER_BLOCKING 0x6, 0xa0 ;  /* 0x0182800000007b1d */ /* 0x000fe20000010000 */
[C---:B------:R-:W-:Y:S01]  /*5360*/  IMAD.SHL.U32 R7, R85.reuse, 0x40, RZ ;  /* 0x0000004055077824 */ /* 0x040fe200078e00ff */
[C---:B------:R-:W-:Y:S01]  /*5370*/  LOP3.LUT R87, R85.reuse, 0x60, RZ, 0xc0, !PT ;  /* 0x0000006055577812 */ /* 0x040fe200078ec0ff */
[C---:B------:R-:W-:Y:S02]  /*5380*/  IMAD.SHL.U32 R4, R85.reuse, 0x20, RZ ;  /* 0x0000002055047824 */ /* 0x040fe400078e00ff */
[----:B------:R-:W-:Y:S02]  /*5390*/  HFMA2 R36, -RZ, RZ, 0, 0 ;  /* 0x00000000ff247431 */ /* 0x000fe400000001ff */
[----:B------:R-:W-:Y:S01]  /*53a0*/  IMAD.SHL.U32 R5, R85, 0x8, RZ ;  /* 0x0000000855057824 */ /* 0x000fe200078e00ff */
[----:B------:R-:W-:Y:S01]  /*53b0*/  UMOV UR44, 0x400 ;  /* 0x00000400002c7882 */ /* 0x000fe20000000000 */
[----:B------:R-:W1:Y:S01]  /*53c0*/  LDC.64 R72, c[0x0][0x8b0] ;  /* 0x00022c00ff487b82 */ /* 0x000e620000000a00 */
[----:B------:R-:W-:Y:S01]  /*53d0*/  ULEA UR44, UR45, UR44, 0x18 ;  /* 0x0000002c2d2c7291 */ /* 0x000fe2000f8ec0ff */
[----:B------:R-:W-:Y:S01]  /*53e0*/  LOP3.LUT R6, R7, 0x180, RZ, 0xc0, !PT ;  /* 0x0000018007067812 */ /* 0x000fe200078ec0ff */
[C---:B------:R-:W-:Y:S01]  /*53f0*/  IMAD.U32 R37, R85.reuse, 0x10000, RZ ;  /* 0x0001000055257824 */ /* 0x040fe200078e00ff */
[----:B------:R-:W-:Y:S01]  /*5400*/  LOP3.LUT R4, R4, 0xc00, RZ, 0xc0, !PT ;  /* 0x00000c0004047812 */ /* 0x000fe200078ec0ff */
[----:B------:R-:W-:Y:S01]  /*5410*/  UIADD3 UR4, UPT, UPT, UR44, 0x4200, URZ ;  /* 0x000042002c047890 */ /* 0x000fe2000fffe0ff */
[----:B------:R-:W-:Y:S01]  /*5420*/  LOP3.LUT R5, R6, 0x30, R5, 0xf8, !PT ;  /* 0x0000003006057812 */ /* 0x000fe200078ef805 */
[----:B------:R-:W-:Y:S01]  /*5430*/  IMAD.SHL.U32 R6, R85, 0x2, RZ ;  /* 0x0000000255067824 */ /* 0x000fe200078e00ff */
[----:B------:R-:W2:Y:S01]  /*5440*/  LDC.64 R70, c[0x0][0x8a8] ;  /* 0x00022a00ff467b82 */ /* 0x000ea20000000a00 */
[----:B------:R-:W-:Y:S01]  /*5450*/  LOP3.LUT R4, R4, 0x40, R7, 0xf8, !PT ;  /* 0x0000004004047812 */ /* 0x000fe200078ef807 */
[----:B------:R-:W-:Y:S01]  /*5460*/  UIADD3 UR5, UPT, UPT, UR44, 0x200, URZ ;  /* 0x000002002c057890 */ /* 0x000fe2000fffe0ff */
[----:B------:R-:W-:Y:S01]  /*5470*/  LOP3.LUT R37, R37, 0x600000, RZ, 0xc0, !PT ;  /* 0x0060000025257812 */ /* 0x000fe200078ec0ff */
[----:B------:R-:W-:Y:S01]  /*5480*/  IMAD.MOV.U32 R84, RZ, RZ, RZ ;  /* 0x000000ffff547224 */ /* 0x000fe200078e00ff */
[----:B------:R-:W-:Y:S01]  /*5490*/  LOP3.LUT R85, R85, 0x2, RZ, 0xc0, !PT ;  /* 0x0000000255557812 */ /* 0x000fe200078ec0ff */
[----:B------:R-:W-:Y:S01]  /*54a0*/  IMAD.MOV.U32 R79, RZ, RZ, RZ ;  /* 0x000000ffff4f7224 */ /* 0x000fe200078e00ff */
[----:B------:R-:W-:-:S02]  /*54b0*/  LOP3.LUT R5, R5, 0x20, R6, 0x78, !PT ;  /* 0x0000002005057812 */ /* 0x000fc400078e7806 */
[----:B------:R-:W-:Y:S01]  /*54c0*/  CS2R R82, SRZ ;  /* 0x0000000000527805 */ /* 0x000fe2000001ff00 */
[----:B------:R-:W3:Y:S01]  /*54d0*/  LDS R0, [UR44+0x1a0] ;  /* 0x0001a02cff007984 */ /* 0x000ee20008000800 */
[----:B------:R-:W-:Y:S01]  /*54e0*/  LOP3.LUT R4, R4, 0x200, R7, 0xf8, !PT ;  /* 0x0000020004047812 */ /* 0x000fe200078ef807 */
[----:B------:R-:W-:Y:S01]  /*54f0*/  IMAD.U32 R88, RZ, RZ, UR5 ;  /* 0x00000005ff587e24 */ /* 0x000fe2000f8e00ff */
[----:B------:R-:W-:Y:S01]  /*5500*/  MOV R81, RZ ;  /* 0x000000ff00517202 */ /* 0x000fe20000000f00 */
[----:B------:R-:W-:Y:S01]  /*5510*/  IMAD.MOV R80, RZ, RZ, -R85 ;  /* 0x000000ffff507224 */ /* 0x000fe200078e0a55 */
[----:B------:R-:W-:Y:S01]  /*5520*/  LOP3.LUT R69, R4, R5, RZ, 0xfc, !PT ;  /* 0x0000000504457212 */ /* 0x000fe200078efcff */
[----:B------:R-:W-:Y:S01]  /*5530*/  IMAD.U32 R86, RZ, RZ, UR4 ;  /* 0x00000004ff567e24 */ /* 0x000fe2000f8e00ff */
[----:B------:R-:W4:Y:S01]  /*5540*/  LDCU UR58, c[0x0][0x370] ;  /* 0x00006e00ff3a77ac */ /* 0x000f220008000800 */
[----:B------:R-:W1:Y:S01]  /*5550*/  LDCU.64 UR62, c[0x0][0x348] ;  /* 0x00006900ff3e77ac */ /* 0x000e620008000a00 */
[----:B------:R-:W1:Y:S01]  /*5560*/  LDCU UR43, c[0x0][0xb0c] ;  /* 0x00016180ff2b77ac */ /* 0x000e620008000800 */
[----:B------:R-:W1:Y:S01]  /*5570*/  LDCU UR39, c[0x0][0xb30] ;  /* 0x00016600ff2777ac */ /* 0x000e620008000800 */
[----:B------:R-:W1:Y:S01]  /*5580*/  LDCU.64 UR56, c[0x0][0x888] ;  /* 0x00011100ff3877ac */ /* 0x000e620008000a00 */
[----:B------:R-:W1:Y:S01]  /*5590*/  LDCU.64 UR40, c[0x0][0xb28] ;  /* 0x00016500ff2877ac */ /* 0x000e620008000a00 */
[----:B------:R-:W1:Y:S01]  /*55a0*/  LDCU.64 UR60, c[0x0][0x890] ;  /* 0x00011200ff3c77ac */ /* 0x000e620008000a00 */
[----:B------:R-:W1:Y:S01]  /*55b0*/  LDCU.128 UR52, c[0x0][0xb10] ;  /* 0x00016200ff3477ac */ /* 0x000e620008000c00 */
[----:B------:R-:W1:Y:S02]  /*55c0*/  LDCU UR47, c[0x0][0x374] ;  /* 0x00006e80ff2f77ac */ /* 0x000e640008000800 */
[----:B-1234-:R-:W-:-:S07]  /*55d0*/  IMAD.IADD R37, R0, 0x1, R37 ;  /* 0x0000000100257824 */ /* 0x01efce00078e0225 */
.L_x_138:
[----:B------:R-:W-:Y:S02]  /*55e0*/  LEA R3, R79, UR44, 0x3 ;  /* 0x0000002c4f037c11 */ /* 0x000fe4000f8e18ff */
[----:B------:R-:W-:Y:S02]  /*55f0*/  SHF.L.U32 R0, R83, 0x1f, RZ ;  /* 0x0000001f53007819 */ /* 0x000fe400000006ff */
[----:B-1----:R-:W-:Y:S02]  /*5600*/  LEA R4, R79, UR44, 0x4 ;  /* 0x0000002c4f047c11 */ /* 0x002fe4000f8e20ff */
[----:B------:R-:W1:Y:S02]  /*5610*/  SYNCS.PHASECHK.TRANS64.TRYWAIT P0, [R3+URZ+0xf0], R0 ;  /* 0x0000f000030075a7 */ /* 0x000e6400080011ff */
[----:B-1----:R-:W-:Y:S05]  /*5620*/  @!P0 BRA `(.L_x_97) ;  /* 0x00000050002c8947 */ /* 0x002fea0003800000 */
.L_x_194:
        /* <DEDUP_REMOVED lines=8> */
[----:B--2---:R-:W-:Y:S11]  /*56b0*/  LOP3.LUT P0, RZ, R6, 0x1, RZ, 0xc0, !PT ;  /* 0x0000000106ff7812 */ /* 0x004ff6000780c0ff */
[----:B------:R-:W-:Y:S02]  /*56c0*/  @!UPT UIADD3 URZ, UPT, UPT, URZ, URZ, URZ ;  /* 0x000000fffffff290 */ /* 0x000fe4000fffe0ff */
[----:B---3--:R-:W-:Y:S01]  /*56d0*/  VOTEU.ANY UP1, P0 ;  /* 0x0000000000ff7886 */ /* 0x008fe20000020100 */
[----:B------:R-:W-:Y:S01]  /*56e0*/  PLOP3.LUT P0, PT, PT, PT, UP1, 0x80, 0x8 ;  /* 0x000000000008781c */ /* 0x000fe20003f0f018 */
[----:B------:R-:W-:Y:S11]  /*56f0*/  UP2UR UR46, UPR, URZ, 0x2 ;  /* 0x00000002ff2e7883 */ /* 0x000ff60008000000 */
[----:B------:R-:W-:Y:S01]  /*5700*/  @!UPT UIADD3 URZ, UPT, UPT, URZ, URZ, URZ ;  /* 0x000000fffffff290 */ /* 0x000fe2000fffe0ff */
[----:B-1----:R-:W-:Y:S02]  /*5710*/  @P0 SHF.R.U32.HI R0, RZ, 0x10, R5 ;  /* 0x00000010ff000819 */ /* 0x002fe40000011605 */
        /* <DEDUP_REMOVED lines=12> */
[----:B------:R-:W2:Y:S01]  /*57e0*/  LDCU UR12, c[0x0][0xb20] ;  /* 0x00016400ff0c77ac */ /* 0x000ea20008000800 */
[----:B------:R-:W-:Y:S02]  /*57f0*/  UIMAD.WIDE.U32 UR4, UR47, UR55, URZ ;  /* 0x000000372f0472a5 */ /* 0x000fe4000f8e00ff */
[----:B------:R-:W-:Y:S02]  /*5800*/  UIMAD.WIDE.U32 UR6, UR58, UR52, URZ ;  /* 0x000000343a0672a5 */ /* 0x000fe4000f8e00ff */
[----:B------:R-:W-:Y:S02]  /*5810*/  UISETP.NE.AND UP0, UPT, UR54, 0x1, UPT ;  /* 0x000000013600788c */ /* 0x000fe4000bf05270 */
[----:B------:R-:W-:Y:S02]  /*5820*/  UIMAD.WIDE.U32 UR8, UR37, UR55, URZ ;  /* 0x00000037250872a5 */ /* 0x000fe4000f8e00ff */
[----:B------:R-:W-:Y:S02]  /*5830*/  UIMAD.WIDE.U32 UR10, UR38, UR52, URZ ;  /* 0x00000034260a72a5 */ /* 0x000fe4000f8e00ff */
[----:B------:R-:W-:Y:S02]  /*5840*/  UISETP.NE.AND UP1, UPT, UR43, 0x1, UPT ;  /* 0x000000012b00788c */ /* 0x000fe4000bf25270 */
[----:B------:R-:W-:Y:S01]  /*5850*/  UISETP.NE.AND UP2, UPT, UR42, 0x1, UPT ;  /* 0x000000012a00788c */ /* 0x000fe2000bf45270 */
[----:B------:R-:W-:Y:S02]  /*5860*/  UMOV UR4, UR5 ;  /* 0x0000000500047c82 */ /* 0x000fe40008000000 */
[----:B--2---:R-:W-:Y:S03]  /*5870*/  USHF.R.U32.HI UR5, URZ, UR12, UR4 ;  /* 0x0000000cff057299 */ /* 0x004fe60008011604 */
[----:B------:R-:W-:Y:S02]  /*5880*/  UMOV UR4, UR7 ;  /* 0x0000000700047c82 */ /* 0x000fe40008000000 */
[----:B------:R-:W-:Y:S02]  /*5890*/  USHF.R.U32.HI UR7, URZ, UR53, UR4 ;  /* 0x00000035ff077299 */ /* 0x000fe40008011604 */
[----:B------:R-:W-:Y:S02]  /*58a0*/  USEL UR4, UR47, UR5, !UP0 ;  /* 0x000000052f047287 */ /* 0x000fe4000c000000 */
[----:B------:R-:W-:Y:S01]  /*58b0*/  USEL UR7, UR58, UR7, !UP1 ;  /* 0x000000073a077287 */ /* 0x000fe2000c800000 */
[----:B------:R-:W-:Y:S01]  /*58c0*/  UMOV UR5, UR9 ;  /* 0x0000000900057c82 */ /* 0x000fe20008000000 */
[----:B------:R-:W-:Y:S02]  /*58d0*/  UIMAD.WIDE.U32 UR8, UR4, UR40, URZ ;  /* 0x00000028040872a5 */ /* 0x000fe4000f8e00ff */
[----:B------:R-:W-:Y:S03]  /*58e0*/  USHF.R.U32.HI UR6, URZ, UR12, UR5 ;  /* 0x0000000cff067299 */ /* 0x000fe60008011605 */
[----:B------:R-:W-:Y:S01]  /*58f0*/  UMOV UR5, UR11 ;  /* 0x0000000b00057c82 */ /* 0x000fe20008000000 */
[----:B------:R-:W-:Y:S02]  /*5900*/  UIMAD.WIDE.U32 UR10, UR7, UR40, URZ ;  /* 0x00000028070a72a5 */ /* 0x000fe4000f8e00ff */
[----:B------:R-:W-:Y:S02]  /*5910*/  USHF.R.U32.HI UR12, URZ, UR53, UR5 ;  /* 0x00000035ff0c7299 */ /* 0x000fe40008011605 */
[----:B------:R-:W-:Y:S01]  /*5920*/  USEL UR6, UR37, UR6, !UP0 ;  /* 0x0000000625067287 */ /* 0x000fe2000c000000 */
[----:B------:R-:W-:Y:S02]  /*5930*/  UMOV UR5, UR9 ;  /* 0x0000000900057c82 */ /* 0x000fe40008000000 */
[----:B------:R-:W-:Y:S01]  /*5940*/  UMOV UR10, UR11 ;  /* 0x0000000b000a7c82 */ /* 0x000fe20008000000 */
[----:B------:R-:W-:Y:S02]  /*5950*/  @UP2 USHF.R.U32.HI UR4, URZ, UR41, UR5 ;  /* 0x00000029ff042299 */ /* 0x000fe40008011605 */
[----:B------:R-:W-:Y:S02]  /*5960*/  @UP2 USHF.R.U32.HI UR7, URZ, UR41, UR10 ;  /* 0x00000029ff072299 */ /* 0x000fe4000801160a */
[----:B------:R-:W-:Y:S02]  /*5970*/  UIMAD UR4, UR42, UR4, URZ ;  /* 0x000000042a0472a4 */ /* 0x000fe4000f8e02ff */
        /* <DEDUP_REMOVED lines=8> */
[----:B------:R-:W-:Y:S02]  /*5a00*/  USEL UR11, UR6, UR4, !UP2 ;  /* 0x00000004060b7287 */ /* 0x000fe4000d000000 */
[----:B------:R-:W-:Y:S02]  /*5a10*/  UIADD3 UR8, UPT, UPT, -UR5, URZ, URZ ;  /* 0x000000ff05087290 */ /* 0x000fe4000fffe1ff */
[----:B------:R-:W-:Y:S01]  /*5a20*/  UIADD3 UR10, UPT, UPT, -UR11, URZ, URZ ;  /* 0x000000ff0b0a7290 */ /* 0x000fe2000fffe1ff */
[----:B------:R-:W-:Y:S01]  /*5a30*/  @!UP0 UMOV UR4, UR9 ;  /* 0x0000000900048c82 */ /* 0x000fe20008000000 */
[----:B------:R-:W-:Y:S02]  /*5a40*/  UIADD3 UR9, UPT, UPT, -UR6, URZ, URZ ;  /* 0x000000ff06097290 */ /* 0x000fe4000fffe1ff */
[----:B------:R-:W-:Y:S02]  /*5a50*/  @!UP0 USHF.R.U32.HI UR4, URZ, UR41, UR4 ;  /* 0x00000029ff048299 */ /* 0x000fe40008011604 */
[----:B------:R-:W-:Y:S02]  /*5a60*/  UIMAD UR10, UR42, UR10, UR6 ;  /* 0x0000000a2a0a72a4 */ /* 0x000fe4000f8e0206 */
[----:B------:R-:W-:Y:S04]  /*5a70*/  @!UP0 USEL UR4, UR5, UR4, !UP2 ;  /* 0x0000000405048287 */ /* 0x000fe8000d000000 */
[----:B------:R-:W-:Y:S02]  /*5a80*/  @!UP0 UIMAD UR10, UR7, UR10, UR4 ;  /* 0x0000000a070a82a4 */ /* 0x000fe4000f8e0204 */
[----:B------:R-:W-:Y:S02]  /*5a90*/  @!UP0 UIADD3 UR11, UPT, UPT, UR11, -UR4, URZ ;  /* 0x800000040b0b8290 */ /* 0x000fe4000fffe0ff */
[----:B------:R-:W-:Y:S02]  /*5aa0*/  UIMAD UR7, UR43, UR8, UR38 ;  /* 0x000000082b0772a4 */ /* 0x000fe4000f8e0226 */
[----:B------:R-:W-:Y:S02]  /*5ab0*/  @!UP0 UIMAD UR6, UR11, UR42, UR5 ;  /* 0x0000002a0b0682a4 */ /* 0x000fe4000f8e0205 */
[----:B------:R-:W-:Y:S01]  /*5ac0*/  UIMAD UR4, UR54, UR9, UR37 ;  /* 0x00000009360472a4 */ /* 0x000fe2000f8e0225 */
[----:B------:R-:W-:Y:S02]  /*5ad0*/  @!UP0 UMOV UR5, UR10 ;  /* 0x0000000a00058c82 */ /* 0x000fe40008000000 */
[----:B------:R-:W-:Y:S02]  /*5ae0*/  UIMAD UR38, UR5, UR43, UR7 ;  /* 0x0000002b052672a4 */ /* 0x000fe4000f8e0207 */
[----:B------:R-:W-:Y:S11]  /*5af0*/  UIMAD UR37, UR6, UR54, UR4 ;  /* 0x00000036062572a4 */ /* 0x000ff6000f8e0204 */
[----:B------:R-:W-:Y:S01]  /*5b00*/  @!UPT UIADD3 URZ, UPT, UPT, URZ, URZ, URZ ;  /* 0x000000fffffff290 */ /* 0x000fe2000fffe0ff */
.L_x_98:
[----:B------:R-:W-:Y:S01]  /*5b10*/  UISETP.NE.AND UP0, UPT, UR39, 0x1, UPT ;  /* 0x000000012700788c */ /* 0x000fe2000bf05270 */
[----:B------:R-:W-:Y:S01]  /*5b20*/  R2UR UR11, R88 ;  /* 0x00000000580b72ca */ /* 0x000fe200000e0000 */
[----:B------:R-:W-:Y:S01]  /*5b30*/  USHF.L.U32 UR50, UR16, 0x6, URZ ;  /* 0x0000000610327899 */ /* 0x000fe200080006ff */
[----:B------:R-:W-:Y:S01]  /*5b40*/  IADD3 R79, PT, PT, R79, 0x1, RZ ;  /* 0x000000014f4f7810 */ /* 0x000fe20007ffe0ff */
[----:B------:R-:W-:Y:S07]  /*5b50*/  USHF.L.U32 UR49, UR20, 0x8, URZ ;  /* 0x0000000814317899 */ /* 0x000fee00080006ff */
[----:B------:R-:W2:Y:S01]  /*5b60*/  @!UP0 LDCU.128 UR12, c[0x0][0xb10] ;  /* 0x00016200ff0c87ac */ /* 0x000ea20008000c00 */
[----:B------:R-:W3:Y:S01]  /*5b70*/  @!UP0 LDCU UR5, c[0x0][0xb0c] ;  /* 0x00016180ff0587ac */ /* 0x000ee20008000800 */
[----:B------:R-:W4:Y:S01]  /*5b80*/  @!UP0 LDCU UR10, c[0x0][0xb20] ;  /* 0x00016400ff0a87ac */ /* 0x000f220008000800 */
[----:B--2---:R-:W-:Y:S02]  /*5b90*/  UIMAD.WIDE.U32 UR8, UR38, UR12, URZ ;  /* 0x0000000c260872a5 */ /* 0x004fe4000f8e00ff */
[----:B------:R-:W-:Y:S02]  /*5ba0*/  UIMAD.WIDE.U32 UR6, UR37, UR15, URZ ;  /* 0x0000000f250672a5 */ /* 0x000fe4000f8e00ff */
[----:B------:R-:W-:Y:S03]  /*5bb0*/  @!UP0 UISETP.NE.AND UP1, UPT, UR14, 0x1, UPT ;  /* 0x000000010e00888c */ /* 0x000fe6000bf25270 */
[----:B------:R-:W-:Y:S01]  /*5bc0*/  @!UP0 UMOV UR4, UR9 ;  /* 0x0000000900048c82 */ /* 0x000fe20008000000 */
[----:B---3--:R-:W-:Y:S02]  /*5bd0*/  @!UP0 UISETP.NE.AND UP2, UPT, UR5, 0x1, UPT ;  /* 0x000000010500888c */ /* 0x008fe4000bf45270 */
[----:B------:R-:W-:Y:S01]  /*5be0*/  @!UP0 USHF.R.U32.HI UR4, URZ, UR13, UR4 ;  /* 0x0000000dff048299 */ /* 0x000fe20008011604 */
[----:B------:R-:W-:Y:S02]  /*5bf0*/  @!UP0 UMOV UR6, UR7 ;  /* 0x0000000700068c82 */ /* 0x000fe40008000000 */
[----:B----4-:R-:W-:Y:S02]  /*5c00*/  @!UP0 USHF.R.U32.HI UR6, URZ, UR10, UR6 ;  /* 0x0000000aff068299 */ /* 0x010fe40008011606 */
[----:B------:R-:W-:Y:S02]  /*5c10*/  @!UP0 USEL UR7, UR38, UR4, !UP2 ;  /* 0x0000000426078287 */ /* 0x000fe4000d000000 */
[----:B------:R-:W-:Y:S04]  /*5c20*/  @!UP0 USEL UR6, UR37, UR6, !UP1 ;  /* 0x0000000625068287 */ /* 0x000fe8000c800000 */
[----:B------:R-:W-:Y:S02]  /*5c30*/  @!UP0 UIADD3 UR4, UPT, UPT, -UR7, UR6, URZ ;  /* 0x0000000607048290 */ /* 0x000fe4000fffe1ff */
[----:B------:R-:W-:Y:S02]  /*5c40*/  @!UP0 UIADD3 UR6, UPT, UPT, UR7, -UR6, URZ ;  /* 0x8000000607068290 */ /* 0x000fe4000fffe0ff */
[----:B------:R-:W-:Y:S02]  /*5c50*/  @!UP0 UIMAD UR38, UR4, UR5, UR38 ;  /* 0x00000005042682a4 */ /* 0x000fe4000f8e0226 */
[----:B------:R-:W-:Y:S02]  /*5c60*/  @!UP0 UIMAD UR37, UR6, UR14, UR37 ;  /* 0x0000000e062582a4 */ /* 0x000fe4000f8e0225 */
[----:B------:R-:W-:Y:S09]  /*5c70*/  ULOP3.LUT UP0, URZ, UR11, 0x1b0, URZ, 0xc0, !UPT ;  /* 0x000001b00bff7892 */ /* 0x000ff2000f80c0ff */
[----:B------:R-:W-:Y:S05]  /*5c80*/  BRA.U !UP0, `(.L_x_99) ;  /* 0x0000000108407547 */ /* 0x000fea000b800000 */
[----:B------:R-:W2:Y:S01]  /*5c90*/  LDCU.64 UR8, c[0x4][0x88] ;  /* 0x01001100ff0877ac */ /* 0x000ea20008000a00 */
[----:B------:R-:W-:Y:S01]  /*5ca0*/  MOV R3, 0x0 ;  /* 0x0000000000037802 */ /* 0x000fe20000000f00 */
[----:B------:R-:W-:Y:S02]  /*5cb0*/  HFMA2 R12, -RZ, RZ, 0, 5.9604644775390625e-08 ;  /* 0x00000001ff0c7431 */ /* 0x000fe400000001ff */
[----:B------:R-:W-:Y:S02]  /*5cc0*/  IMAD.MOV.U32 R8, RZ, RZ, 0x70 ;  /* 0x00000070ff087424 */ /* 0x000fe400078e00ff */
[----:B------:R-:W-:Y:S01]  /*5cd0*/  IMAD.MOV.U32 R13, RZ, RZ, RZ ;  /* 0x000000ffff0d7224 */ /* 0x000fe200078e00ff */
[----:B------:R-:W3:Y:S01]  /*5ce0*/  LDCU.64 UR6, c[0x4][0x90] ;  /* 0x01001200ff0677ac */ /* 0x000ee20008000a00 */
[----:B------:R-:W4:Y:S01]  /*5cf0*/  LDC.64 R2, c[0x4][R3] ;  /* 0x0100000003027b82 */ /* 0x000f220000000a00 */
[----:B------:R-:W1:Y:S01]  /*5d00*/  LDCU.64 UR4, c[0x4][0x8] ;  /* 0x01000100ff0477ac */ /* 0x000e620008000a00 */
[----:B--2---:R-:W-:Y:S01]  /*5d10*/  MOV R5, UR9 ;  /* 0x0000000900057c02 */ /* 0x004fe20008000f00 */
[----:B------:R-:W-:Y:S01]  /*5d20*/  IMAD.U32 R4, RZ, RZ, UR8 ;  /* 0x00000008ff047e24 */ /* 0x000fe2000f8e00ff */
[----:B---3--:R-:W-:Y:S01]  /*5d30*/  MOV R7, UR7 ;  /* 0x0000000700077c02 */ /* 0x008fe20008000f00 */
[----:B------:R-:W-:Y:S01]  /*5d40*/  IMAD.U32 R6, RZ, RZ, UR6 ;  /* 0x00000006ff067e24 */ /* 0x000fe2000f8e00ff */
[----:B-1----:R-:W-:Y:S01]  /*5d50*/  MOV R11, UR5 ;  /* 0x00000005000b7c02 */ /* 0x002fe20008000f00 */
[----:B------:R-:W-:Y:S02]  /*5d60*/  IMAD.U32 R10, RZ, RZ, UR4 ;  /* 0x00000004ff0a7e24 */ /* 0x000fe4000f8e00ff */
[----:B------:R-:W-:Y:S07]  /*5d70*/  LEPC R20, `(.L_x_99) ;  /* 0x000000001014794e */ /* 0x000fee0000000000 */
[----:B----45:R-:W-:Y:S05]  /*5d80*/  CALL.ABS.NOINC R2 ;  /* 0x0000000002007343 */ /* 0x030fea0003c00000 */
.L_x_99:
[----:B------:R-:W-:Y:S01]  /*5d90*/  LOP3.LUT P0, RZ, R86, 0x1b0, RZ, 0xc0, !PT ;  /* 0x000001b056ff7812 */ /* 0x000fe2000780c0ff */
[----:B------:R-:W-:Y:S11]  /*5da0*/  BSSY.RECONVERGENT B6, `(.L_x_100) ;  /* 0x0000013000067945 */ /* 0x000ff60003800200 */
[----:B------:R-:W-:Y:S01]  /*5db0*/  @!UPT UIADD3 URZ, UPT, UPT, URZ, URZ, URZ ;  /* 0x000000fffffff290 */ /* 0x000fe2000fffe0ff */
[----:B------:R-:W-:Y:S05]  /*5dc0*/  @!P0 BRA `(.L_x_101) ;  /* 0x0000000000408947 */ /* 0x000fea0003800000 */
        /* <DEDUP_REMOVED lines=16> */
.L_x_101:
[----:B------:R-:W-:Y:S05]  /*5ed0*/  BSYNC.RECONVERGENT B6 ;  /* 0x0000000000067941 */ /* 0x000fea0003800200 */
.L_x_100:
[----:B------:R-:W-:Y:S01]  /*5ee0*/  R2UR UR4, R78 ;  /* 0x000000004e0472ca */ /* 0x000fe200000e0000 */
[----:B------:R-:W-:Y:S01]  /*5ef0*/  UISETP.NE.U32.AND UP0, UPT, UR60, URZ, UPT ;  /* 0x000000ff3c00728c */ /* 0x000fe2000bf05070 */
[----:B------:R-:W-:Y:S02]  /*5f00*/  ISETP.NE.U32.AND P4, PT, R72, RZ, PT ;  /* 0x000000ff4800720c */ /* 0x000fe40003f85070 */
[----:B------:R-:W-:Y:S01]  /*5f10*/  ISETP.NE.U32.AND P2, PT, RZ, UR56, PT ;  /* 0x00000038ff007c0c */ /* 0x000fe2000bf45070 */
[----:B------:R-:W-:Y:S01]  /*5f20*/  UISETP.NE.AND.EX UP1, UPT, UR61, URZ, UPT, UP0 ;  /* 0x000000ff3d00728c */ /* 0x000fe2000bf25300 */
[----:B------:R-:W-:Y:S01]  /*5f30*/  ISETP.NE.AND.EX P4, PT, R73, RZ, PT, P4 ;  /* 0x000000ff4900720c */ /* 0x000fe20003f85340 */
[----:B------:R-:W-:Y:S01]  /*5f40*/  UPLOP3.LUT UP0, UPT, UPT, UPT, UPT, 0x40, 0x4 ;  /* 0x000000000004789c */ /* 0x000fe20003f0e870 */
[----:B------:R-:W-:Y:S05]  /*5f50*/  ISETP.NE.AND.EX P2, PT, RZ, UR57, PT, P2 ;  /* 0x00000039ff007c0c */ /* 0x000fea000bf45320 */
[----:B------:R-:W-:Y:S06]  /*5f60*/  UISETP.NE.AND UP2, UPT, UR4, URZ, UPT ;  /* 0x000000ff0400728c */ /* 0x000fec000bf45270 */
[----:B------:R-:W-:Y:S05]  /*5f70*/  PLOP3.LUT P1, PT, PT, PT, UP2, 0x80, 0x8 ;  /* 0x000000000008781c */ /* 0x000fea0003f2f028 */
[----:B------:R-:W-:Y:S06]  /*5f80*/  @UP2 UPLOP3.LUT UP0, UPT, UPT, UPT, UP1, 0x80, 0x8 ;  /* 0x000000000008289c */ /* 0x000fec0003f0f010 */
[----:B------:R-:W-:Y:S01]  /*5f90*/  PLOP3.LUT P0, PT, PT, PT, UP0, 0x80, 0x8 ;  /* 0x000000000008781c */ /* 0x000fe20003f0f008 */
[----:B------:R-:W-:Y:S01]  /*5fa0*/  @!UPT UIADD3 URZ, UPT, UPT, URZ, URZ, URZ ;  /* 0x000000fffffff290 */ /* 0x000fe2000fffe0ff */
[----:B------:R-:W-:Y:S11]  /*5fb0*/  BRA.U !UP1, `(.L_x_102) ;  /* 0x00000001093c7547 */ /* 0x000ff6000b800000 */
[----:B------:R-:W-:Y:S01]  /*5fc0*/  UISETP.NE.U32.AND UP0, UPT, UR56, URZ, UPT ;  /* 0x000000ff3800728c */ /* 0x000fe2000bf05070 */
[----:B-1----:R-:W-:Y:S01]  /*5fd0*/  HFMA2 R0, -RZ, RZ, 0, 5.9604644775390625e-08 ;  /* 0x00000001ff007431 */ /* 0x002fe200000001ff */
[----:B------:R-:W1:Y:S01]  /*5fe0*/  LDCU.64 UR8, c[0x0][0x358] ;  /* 0x00006b00ff0877ac */ /* 0x000e620008000a00 */
[----:B------:R-:W-:Y:S01]  /*5ff0*/  IMAD.MOV.U32 R74, RZ, RZ, 0x1 ;  /* 0x00000001ff4a7424 */ /* 0x000fe200078e00ff */
[----:B------:R-:W-:Y:S06]  /*6000*/  UISETP.NE.AND.EX UP0, UPT, UR57, URZ, UPT, UP0 ;  /* 0x000000ff3900728c */ /* 0x000fec000bf05300 */
[----:B------:R-:W-:Y:S05]  /*6010*/  PLOP3.LUT P3, PT, PT, PT, UP0, 0x80, 0x8 ;  /* 0x000000000008781c */ /* 0x000fea0003f6f008 */
[----:B------:R-:W2:Y:S01]  /*6020*/  @UP0 LDCU.64 UR4, c[0x0][0x888] ;  /* 0x00011100ff0407ac */ /* 0x000ea20008000a00 */
[----:B------:R-:W-:Y:S07]  /*6030*/  @UP0 UIMAD UR6, UR36, UR60, URZ ;  /* 0x0000003c240602a4 */ /* 0x000fee000f8e02ff */
[----:B------:R-:W-:Y:S01]  /*6040*/  @!P3 PRMT R74, R0, 0x7610, R74 ;  /* 0x00007610004ab816 */ /* 0x000fe2000000004a */
[----:B--2---:R-:W-:Y:S06]  /*6050*/  @UP0 UIMAD.WIDE UR4, UR6, 0x4, UR4 ;  /* 0x00000004060408a5 */ /* 0x004fec000f8e0204 */
[----:B-----5:R-:W-:Y:S01]  /*6060*/  IMAD.U32 R40, RZ, RZ, UR4 ;  /* 0x00000004ff287e24 */ /* 0x020fe2000f8e00ff */
[----:B------:R-:W-:Y:S04]  /*6070*/  MOV R41, UR5 ;  /* 0x0000000500297c02 */ /* 0x000fe80008000f00 */
[----:B------:R-:W2:Y:S01]  /*6080*/  @!UP0 LDCU UR4, c[0x0][0x880] ;  /* 0x00011000ff0487ac */ /* 0x000ea20008000800 */
[----:B-1----:R3:W5:Y:S02]  /*6090*/  @P3 LDG.E R40, desc[UR8][R40.64] ;  /* 0x0000000828283981 */ /* 0x002764000c1e1900 */
[----:B--23--:R-:W-:Y:S02]  /*60a0*/  @!P3 IMAD.U32 R40, RZ, RZ, UR4 ;  /* 0x00000004ff28be24 */ /* 0x00cfe4000f8e00ff */
.L_x_102:
[----:B------:R-:W-:Y:S05]  /*60b0*/  @!P4 BRA `(.L_x_103) ;  /* 0x000000000024c947 */ /* 0x000fea0003800000 */
[----:B------:R-:W-:Y:S01]  /*60c0*/  ISETP.NE.U32.AND P3, PT, R70, RZ, PT ;  /* 0x000000ff4600720c */ /* 0x000fe20003f65070 */
[----:B------:R-:W2:Y:S03]  /*60d0*/  LDCU.64 UR4, c[0x0][0x358] ;  /* 0x00006b00ff0477ac */ /* 0x000ea60008000a00 */
[----:B------:R-:W-:Y:S11]  /*60e0*/  ISETP.NE.AND.EX P3, PT, R71, RZ, PT, P3 ;  /* 0x000000ff4700720c */ /* 0x000ff60003f65330 */
[----:B------:R-:W-:Y:S02]  /*60f0*/  @!UPT UIADD3 URZ, UPT, UPT, URZ, URZ, URZ ;  /* 0x000000fffffff290 */ /* 0x000fe4000fffe0ff */
[----:B------:R-:W3:Y:S01]  /*6100*/  @P3 LDC.64 R2, c[0x0][0x8a8] ;  /* 0x00022a00ff023b82 */ /* 0x000ee20000000a00 */
[----:B-1----:R-:W-:Y:S04]  /*6110*/  @P3 IMAD R0, R72, UR36, RZ ;  /* 0x0000002448003c24 */ /* 0x002fe8000f8e02ff */
[----:B---3--:R-:W-:Y:S05]  /*6120*/  @P3 IMAD.WIDE R2, R0, 0x4, R2 ;  /* 0x0000000400023825 */ /* 0x008fea00078e0202 */
[----:B--2--5:R2:W5:Y:S02]  /*6130*/  @P3 LDG.E R38, desc[UR4][R2.64] ;  /* 0x0000000402263981 */ /* 0x024564000c1e1900 */
[----:B--2---:R-:W3:Y:S02]  /*6140*/  @!P3 LDC R38, c[0x0][0x8a0] ;  /* 0x00022800ff26bb82 */ /* 0x004ee40000000800 */
.L_x_103:
[----:B-----5:R-:W-:Y:S01]  /*6150*/  ISETP.NE.AND P4, PT, R40, RZ, PT ;  /* 0x000000ff2800720c */ /* 0x020fe20003f85270 */
[----:B------:R-:W-:Y:S01]  /*6160*/  BSSY B1, `(.L_x_104) ;  /* 0x0000042000017945 */ /* 0x000fe20003800000 */
[----:B------:R-:W-:Y:S01]  /*6170*/  SEL R5, RZ, 0xffffffff, P2 ;  /* 0xffffffffff057807 */ /* 0x000fe20001000000 */
[----:B------:R-:W-:Y:S01]  /*6180*/  IMAD.MOV.U32 R53, RZ, RZ, 0x1 ;  /* 0x00000001ff357424 */ /* 0x000fe200078e00ff */
[----:B------:R-:W-:Y:S02]  /*6190*/  LOP3.LUT P3, RZ, R74, 0xff, RZ, 0xc0, !PT ;  /* 0x000000ff4aff7812 */ /* 0x000fe4000786c0ff */
[----:B------:R-:W-:Y:S02]  /*61a0*/  CS2R R46, SRZ ;  /* 0x00000000002e7805 */ /* 0x000fe4000001ff00 */
[----:B-1----:R-:W-:Y:S02]  /*61b0*/  @P1 SEL R0, RZ, 0xffffffff, P4 ;  /* 0xffffffffff001807 */ /* 0x002fe40002000000 */
[----:B------:R-:W-:Y:S02]  /*61c0*/  CS2R R44, SRZ ;  /* 0x00000000002c7805 */ /* 0x000fe4000001ff00 */
[----:B------:R-:W-:Y:S02]  /*61d0*/  LEA R2, R82, UR44, 0x3 ;  /* 0x0000002c52027c11 */ /* 0x000fe4000f8e18ff */
[----:B------:R-:W-:Y:S02]  /*61e0*/  CS2R R50, SRZ ;  /* 0x0000000000327805 */ /* 0x000fe4000001ff00 */
[----:B------:R-:W-:Y:S02]  /*61f0*/  @P0 SEL R0, R5, R0, !P3 ;  /* 0x0000000005000207 */ /* 0x000fe40005800000 */
[----:B------:R-:W-:Y:S02]  /*6200*/  CS2R R48, SRZ ;  /* 0x0000000000307805 */ /* 0x000fe4000001ff00 */
[----:B------:R-:W-:Y:S02]  /*6210*/  LEA R52, R36, UR44, 0x3 ;  /* 0x0000002c24347c11 */ /* 0x000fe4000f8e18ff */
[----:B------:R-:W-:Y:S02]  /*6220*/  @P1 LOP3.LUT R0, R0, 0x1, RZ, 0xc0, !PT ;  /* 0x0000000100001812 */ /* 0x000fe400078ec0ff */
[----:B------:R-:W-:Y:S02]  /*6230*/  SHF.L.U32 R3, R84, 0x1f, RZ ;  /* 0x0000001f54037819 */ /* 0x000fe400000006ff */
[----:B------:R-:W-:Y:S02]  /*6240*/  ISETP.NE.U32.OR P6, PT, R0, 0x1, !P1 ;  /* 0x000000010000780c */ /* 0x000fe40004fc5470 */
[----:B------:R-:W-:Y:S02]  /*6250*/  PLOP3.LUT P2, PT, PT, PT, UP1, 0x80, 0x8 ;  /* 0x000000000008781c */ /* 0x000fe40003f4f018 */
[----:B------:R-:W-:Y:S02]  /*6260*/  LEA.HI R39, R36, R36, RZ, 0x1 ;  /* 0x0000002424277211 */ /* 0x000fe400078f08ff */
[----:B------:R-:W-:Y:S02]  /*6270*/  SEL R4, RZ, 0xffffffff, P4 ;  /* 0xffffffffff047807 */ /* 0x000fe40002000000 */
[----:B------:R-:W-:Y:S05]  /*6280*/  P2R R61, PR, RZ, 0x40 ;  /* 0x00000040ff3d7803 */ /* 0x000fea0000000000 */
[----:B------:R-:W-:Y:S02]  /*6290*/  @P6 SHF.L.U32 R0, R81, 0x1f, RZ ;  /* 0x0000001f51006819 */ /* 0x000fe400000006ff */
[----:B------:R-:W-:Y:S02]  /*62a0*/  @P2 SEL R4, R5, R4, !P3 ;  /* 0x0000000405042207 */ /* 0x000fe40005800000 */
[----:B------:R1:W2:Y:S02]  /*62b0*/  @P6 SYNCS.PHASECHK.TRANS64.TRYWAIT P1, [R2+URZ+0xa0], R0 ;  /* 0x0000a000020065a7 */ /* 0x0002a400080211ff */
[----:B------:R-:W-:Y:S04]  /*62c0*/  LOP3.LUT R4, R4, 0x1, RZ, 0xc0, !PT ;  /* 0x0000000104047812 */ /* 0x000fe800078ec0ff */
[----:B------:R-:W-:Y:S04]  /*62d0*/  ISETP.NE.U32.AND P5, PT, R4, 0x1, PT ;  /* 0x000000010400780c */ /* 0x000fe80003fa5070 */
[----:B------:R-:W-:Y:S01]  /*62e0*/  P2R R54, PR, RZ, 0x20 ;  /* 0x00000020ff367803 */ /* 0x000fe20000000000 */
[----:B------:R4:W3:Y:S01]  /*62f0*/  SYNCS.PHASECHK.TRANS64.TRYWAIT P0, [R52+URZ+0x110], R3 ;  /* 0x00011003340075a7 */ /* 0x0008e200080011ff */
[C---:B-1----:R-:W-:Y:S01]  /*6300*/  IMAD.SHL.U32 R0, R39.reuse, 0x80, RZ ;  /* 0x0000008027007824 */ /* 0x042fe200078e00ff */
[----:B------:R-:W-:Y:S04]  /*6310*/  LOP3.LUT R39, R39, 0xffe, RZ, 0xc0, !PT ;  /* 0x00000ffe27277812 */ /* 0x000fe800078ec0ff */
[----:B------:R-:W-:Y:S01]  /*6320*/  LOP3.LUT R0, R0, 0xffffff00, RZ, 0xc0, !PT ;  /* 0xffffff0000007812 */ /* 0x000fe200078ec0ff */
[----:B------:R-:W-:Y:S04]  /*6330*/  IMAD.IADD R39, R36, 0x1, -R39 ;  /* 0x0000000124277824 */ /* 0x000fe800078e0a27 */
[----:B------:R-:W-:Y:S04]  /*6340*/  IMAD.IADD R0, R37, 0x1, R0 ;  /* 0x0000000125007824 */ /* 0x000fe800078e0200 */
[----:B------:R-:W-:Y:S01]  /*6350*/  IMAD R39, R39, 0x100000, R0 ;  /* 0x0010000027277824 */ /* 0x000fe200078e0200 */
[----:B--2---:R-:W-:Y:S01]  /*6360*/  @P6 SEL R53, RZ, 0x1, !P1 ;  /* 0x00000001ff356807 */ /* 0x004fe20004800000 */
[----:B----4-:R-:W-:Y:S06]  /*6370*/  @!P6 BRA `(.L_x_105) ;  /* 0x000000000080e947 */ /* 0x010fec0003800000 */
[----:B------:R-:W-:Y:S01]  /*6380*/  @P5 IMAD R5, R82, 0x1000, R69 ;  /* 0x0000100052055824 */ /* 0x000fe200078e0245 */
[----:B------:R-:W-:Y:S01]  /*6390*/  ISETP.NE.AND P1, PT, R53, RZ, PT ;  /* 0x000000ff3500720c */ /* 0x000fe20003f25270 */
[----:B------:R-:W-:Y:S01]  /*63a0*/  BSSY B0, `(.L_x_106) ;  /* 0x000000b000007945 */ /* 0x000fe20003800000 */
[----:B------:R-:W-:Y:S01]  /*63b0*/  CS2R R50, SRZ ;  /* 0x0000000000327805 */ /* 0x000fe2000001ff00 */
[----:B------:R-:W-:Y:S01]  /*63c0*/  @P5 VIADD R4, R5, UR44 ;  /* 0x0000002c05045c36 */ /* 0x000fe20008000000 */
[----:B------:R-:W-:Y:S02]  /*63d0*/  CS2R R48, SRZ ;  /* 0x0000000000307805 */ /* 0x000fe4000001ff00 */
[----:B------:R-:W-:Y:S02]  /*63e0*/  CS2R R46, SRZ ;  /* 0x00000000002e7805 */ /* 0x000fe4000001ff00 */
[----:B------:R-:W-:Y:S01]  /*63f0*/  CS2R R44, SRZ ;  /* 0x00000000002c7805 */ /* 0x000fe2000001ff00 */
[----:B------:R-:W-:Y:S04]  /*6400*/  @P5 IMAD R4, R85, -0x10, R4 ;  /* 0xfffffff055045824 */ /* 0x000fe800078e0204 */
[----:B------:R-:W-:Y:S05]  /*6410*/  @P1 BRA `(.L_x_107) ;  /* 0x00000000000c1947 */ /* 0x000fea0003800000 */
[----:B------:R-:W-:Y:S04]  /*6420*/  SHF.L.U32 R0, R81, 0x1f, RZ ;  /* 0x0000001f51007819 */ /* 0x000fe800000006ff */
[----:B------:R-:W1:Y:S02]  /*6430*/  SYNCS.PHASECHK.TRANS64.TRYWAIT P1, [R2+URZ+0xa0], R0 ;  /* 0x0000a000020075a7 */ /* 0x000e6400080211ff */
[----:B-1----:R-:W-:Y:S05]  /*6440*/  @!P1 BRA `(.L_x_108) ;  /* 0x0000004000b89947 */ /* 0x002fea0003800000 */
.L_x_107:
[----:B------:R-:W-:Y:S05]  /*6450*/  BSYNC B0 ;  /* 0x0000000000007941 */ /* 0x000fea0003800000 */
.L_x_106:
[----:B------:R-:W-:Y:S01]  /*6460*/  ISETP.NE.AND P1, PT, R54, RZ, PT ;  /* 0x000000ff3600720c */ /* 0x000fe20003f25270 */
[----:B-1----:R-:W-:Y:S02]  /*6470*/  VIADD R2, R2, 0xc0 ;  /* 0x000000c002027836 */ /* 0x002fe40000000000 */
[----:B------:R-:W-:Y:S02]  /*6480*/  IMAD.U32 R0, RZ, RZ, UR45 ;  /* 0x0000002dff007e24 */ /* 0x000fe4000f8e00ff */
[----:B------:R-:W-:Y:S03]  /*6490*/  VIADD R82, R82, 0x1 ;  /* 0x0000000152527836 */ /* 0x000fe60000000000 */
[----:B------:R-:W-:Y:S05]  /*64a0*/  PRMT R0, R0, 0x654, R2 ;  /* 0x0000065400007816 */ /* 0x000fea0000000002 */
[----:B------:R1:W2:Y:S04]  /*64b0*/  @P1 LDS.128 R48, [R5+UR44+0x200] ;  /* 0x0002002c05301984 */ /* 0x0002a80008000c00 */
[----:B------:R1:W4:Y:S01]  /*64c0*/  @P1 LDS.128 R44, [R4+0x210] ;  /* 0x00021000042c1984 */ /* 0x0003220000000c00 */
[C---:B------:R-:W-:Y:S01]  /*64d0*/  ISETP.NE.AND P1, PT, R82.reuse, 0x4, PT ;  /* 0x000000045200780c */ /* 0x040fe20003f25270 */
[----:B------:R-:W-:Y:S01]  /*64e0*/  @!PT LDS RZ, [RZ] ;  /* 0x00000000fffff984 */ /* 0x000fe20000000800 */
[----:B------:R-:W-:Y:S01]  /*64f0*/  @!PT LDS RZ, [RZ] ;  /* 0x00000000fffff984 */ /* 0x000fe20000000800 */
[----:B------:R-:W-:Y:S01]  /*6500*/  @!PT LDS RZ, [RZ] ;  /* 0x00000000fffff984 */ /* 0x000fe20000000800 */
[----:B------:R-:W-:Y:S01]  /*6510*/  @!PT LDS RZ, [RZ] ;  /* 0x00000000fffff984 */ /* 0x000fe20000000800 */
[----:B------:R5:W-:Y:S06]  /*6520*/  MEMBAR.ALL.CTA ;  /* 0x0000000000007992 */ /* 0x000bec0000008000 */
[----:B-----5:R-:W5:Y:S01]  /*6530*/  FENCE.VIEW.ASYNC.S ;  /* 0x00000000000073c6 */ /* 0x020f620000000000 */
[----:B------:R-:W-:Y:S01]  /*6540*/  SEL R82, R82, RZ, P1 ;  /* 0x000000ff52527207 */ /* 0x000fe20000800000 */
[----:B-----5:R5:W-:Y:S02]  /*6550*/  SYNCS.ARRIVE.TRANS64.RED.A1T0 RZ, [R0+URZ], RZ ;  /* 0x000000ff00ff79a7 */ /* 0x020be400081004ff */
[----:B-----5:R-:W-:Y:S04]  /*6560*/  SEL R0, RZ, 0x1, P1 ;  /* 0x00000001ff007807 */ /* 0x020fe80000800000 */
[----:B-12---:R-:W-:Y:S02]  /*6570*/  LOP3.LUT R81, R81, R0, RZ, 0x3c, !PT ;  /* 0x0000000051517212 */ /* 0x006fe400078e3cff */
.L_x_105:
[----:B------:R-:W-:Y:S05]  /*6580*/  BSYNC B1 ;  /* 0x0000000000017941 */ /* 0x000fea0003800000 */
.L_x_104:
[----:B------:R-:W-:Y:S04]  /*6590*/  SHF.R.U32.HI R0, RZ, 0x15, R39 ;  /* 0x00000015ff007819 */ /* 0x000fe80000011627 */
[----:B------:R-:W-:Y:S01]  /*65a0*/  LOP3.LUT P1, RZ, R0, 0x3, R75, 0x48, !PT ;  /* 0x0000000300ff7812 */ /* 0x000fe2000782484b */
[----:B------:R-:W-:Y:S01]  /*65b0*/  @!UPT UIADD3 URZ, UPT, UPT, URZ, URZ, URZ ;  /* 0x000000fffffff290 */ /* 0x000fe2000fffe0ff */
[----:B---3--:R-:W-:Y:S11]  /*65c0*/  @P0 BRA `(.L_x_109) ;  /* 0x0000000000080947 */ /* 0x008ff60003800000 */
[----:B------:R-:W1:Y:S02]  /*65d0*/  SYNCS.PHASECHK.TRANS64.TRYWAIT P0, [R52+URZ+0x110], R3 ;  /* 0x00011003340075a7 */ /* 0x000e6400080011ff */
[----:B-1----:R-:W-:Y:S05]  /*65e0*/  @!P0 BRA `(.L_x_110) ;  /* 0x0000004000648947 */ /* 0x002fea0003800000 */
.L_x_109:
[----:B------:R-:W-:Y:S05]  /*65f0*/  @!P1 BRA `(.L_x_111) ;  /* 0x0000000000409947 */ /* 0x000fea0003800000 */
[----:B------:R-:W2:Y:S01]  /*6600*/  LDCU.64 UR8, c[0x4][0x78] ;  /* 0x01000f00ff0877ac */ /* 0x000ea20008000a00 */
[----:B-1----:R-:W-:Y:S01]  /*6610*/  MOV R3, 0x0 ;  /* 0x0000000000037802 */ /* 0x002fe20000000f00 */
[----:B------:R-:W-:Y:S02]  /*6620*/  HFMA2 R12, -RZ, RZ, 0, 5.9604644775390625e-08 ;  /* 0x00000001ff0c7431 */ /* 0x000fe400000001ff */
[----:B------:R-:W-:Y:S02]  /*6630*/  IMAD.MOV.U32 R8, RZ, RZ, 0x192 ;  /* 0x00000192ff087424 */ /* 0x000fe400078e00ff */
[----:B------:R-:W-:Y:S01]  /*6640*/  IMAD.MOV.U32 R13, RZ, RZ, RZ ;  /* 0x000000ffff0d7224 */ /* 0x000fe200078e00ff */
[----:B------:R-:W1:Y:S01]  /*6650*/  LDCU.64 UR6, c[0x4][0x80] ;  /* 0x01001000ff0677ac */ /* 0x000e620008000a00 */
[----:B------:R-:W3:Y:S01]  /*6660*/  LDC.64 R2, c[0x4][R3] ;  /* 0x0100000003027b82 */ /* 0x000ee20000000a00 */
[----:B------:R-:W5:Y:S01]  /*6670*/  LDCU.64 UR4, c[0x4][0x18] ;  /* 0x01000300ff0477ac */ /* 0x000f620008000a00 */
[----:B--2---:R-:W-:Y:S01]  /*6680*/  MOV R5, UR9 ;  /* 0x0000000900057c02 */ /* 0x004fe20008000f00 */
[----:B------:R-:W-:Y:S01]  /*6690*/  IMAD.U32 R4, RZ, RZ, UR8 ;  /* 0x00000008ff047e24 */ /* 0x000fe2000f8e00ff */
[----:B-1----:R-:W-:Y:S01]  /*66a0*/  MOV R7, UR7 ;  /* 0x0000000700077c02 */ /* 0x002fe20008000f00 */
[----:B------:R-:W-:Y:S01]  /*66b0*/  IMAD.U32 R6, RZ, RZ, UR6 ;  /* 0x00000006ff067e24 */ /* 0x000fe2000f8e00ff */
[----:B-----5:R-:W-:Y:S01]  /*66c0*/  MOV R11, UR5 ;  /* 0x00000005000b7c02 */ /* 0x020fe20008000f00 */
[----:B------:R-:W-:Y:S02]  /*66d0*/  IMAD.U32 R10, RZ, RZ, UR4 ;  /* 0x00000004ff0a7e24 */ /* 0x000fe4000f8e00ff */
[----:B------:R-:W-:Y:S07]  /*66e0*/  LEPC R20, `(.L_x_111) ;  /* 0x000000001014794e */ /* 0x000fee0000000000 */
[----:B---34-:R-:W-:Y:S05]  /*66f0*/  CALL.ABS.NOINC R2 ;  /* 0x0000000002007343 */ /* 0x018fea0003c00000 */
.L_x_111:
[----:B------:R-:W-:Y:S05]  /*6700*/  WARPSYNC.ALL ;  /* 0x0000000000007948 */ /* 0x000fea0003800000 */
[----:B------:R-:W-:Y:S01]  /*6710*/  R2UR UR4, R39 ;  /* 0x00000000270472ca */ /* 0x000fe200000e0000 */
[----:B------:R-:W-:Y:S01]  /*6720*/  BSSY.RECONVERGENT B0, `(.L_x_112) ;  /* 0x00000a0000007945 */ /* 0x000fe20003800200 */
[C---:B------:R-:W-:Y:S02]  /*6730*/  SHF.L.U32 R2, R48.reuse, 0x10, RZ ;  /* 0x0000001030027819 */ /* 0x040fe400000006ff */
[C---:B-1----:R-:W-:Y:S02]  /*6740*/  PRMT R3, R48.reuse, 0x8880, RZ ;  /* 0x0000888030037816 */ /* 0x042fe400000000ff */
[----:B------:R-:W-:Y:S02]  /*6750*/  SHF.L.U32 R41, R48, 0x8, RZ ;  /* 0x0000000830297819 */ /* 0x000fe400000006ff */
[----:B------:R-:W-:Y:S02]  /*6760*/  SHF.L.U32 R42, R49, 0x10, RZ ;  /* 0x00000010312a7819 */ /* 0x000fe400000006ff */
[----:B------:R-:W-:Y:S02]  /*6770*/  IADD3 R60, PT, PT, R69, UR44, RZ ;  /* 0x0000002c453c7c10 */ /* 0x000fe4000fffe0ff */
[----:B------:R-:W-:Y:S01]  /*6780*/  SHF.R.S32.HI R42, RZ, 0x18, R42 ;  /* 0x00000018ff2a7819 */ /* 0x000fe2000001142a */
[----:B------:R-:W-:Y:S01]  /*6790*/  LDTM.16dp32bit_t0_t15.x32 R4, tmem[UR4] ;  /* 0x00000004000479ee */ /* 0x000fe20008a80000 */
[----:B------:R-:W1:Y:S01]  /*67a0*/  LDTM.16dp32bit_t16_t31.x32 R4, tmem[UR4+0x20] ;  /* 0x00002004000479ee */ /* 0x000e620008aa0000 */
[----:B------:R-:W-:Y:S02]  /*67b0*/  SHF.L.U32 R55, R80, 0x4, RZ ;  /* 0x0000000450377819 */ /* 0x000fe400000006ff */
[----:B------:R-:W-:Y:S02]  /*67c0*/  ISETP.NE.AND P0, PT, R87, RZ, PT ;  /* 0x000000ff5700720c */ /* 0x000fe40003f05270 */
[----:B------:R-:W-:Y:S02]  /*67d0*/  IADD3 R89, PT, PT, R60, R55, RZ ;  /* 0x000000373c597210 */ /* 0x000fe40007ffe0ff */
[----:B------:R-:W-:Y:S01]  /*67e0*/  ISETP.NE.AND P6, PT, R61, RZ, PT ;  /* 0x000000ff3d00720c */ /* 0x000fe20003fc5270 */
[C---:B-1----:R-:W-:Y:S01]  /*67f0*/  IMAD R0, R38.reuse, R4, RZ ;  /* 0x0000000426007224 */ /* 0x042fe200078e02ff */
[----:B------:R-:W-:Y:S01]  /*6800*/  SHF.R.S32.HI R4, RZ, 0x18, R2 ;  /* 0x00000018ff047819 */ /* 0x000fe20000011402 */
[C---:B------:R-:W-:Y:S01]  /*6810*/  IMAD R2, R38.reuse, R5, RZ ;  /* 0x0000000526027224 */ /* 0x040fe200078e02ff */
[----:B------:R-:W-:Y:S01]  /*6820*/  SHF.R.S32.HI R5, RZ, 0x18, R41 ;  /* 0x00000018ff057819 */ /* 0x000fe20000011429 */
[----:B------:R-:W-:Y:S01]  /*6830*/  IMAD R0, R3, R40, R0 ;  /* 0x0000002803007224 */ /* 0x000fe200078e0200 */
[----:B------:R-:W-:Y:S01]  /*6840*/  PRMT R41, R49, 0x8880, RZ ;  /* 0x0000888031297816 */ /* 0x000fe200000000ff */
[----:B------:R-:W-:Y:S02]  /*6850*/  IMAD R3, R38, R6, RZ ;  /* 0x0000000626037224 */ /* 0x000fe400078e02ff */
[-C--:B------:R-:W-:Y:S01]  /*6860*/  IMAD R2, R4, R40.reuse, R2 ;  /* 0x0000002804027224 */ /* 0x080fe200078e0202 */
[----:B------:R-:W-:Y:S01]  /*6870*/  SHF.R.S32.HI R4, RZ, 0x18, R48 ;  /* 0x00000018ff047819 */ /* 0x000fe20000011430 */
[----:B------:R-:W-:Y:S02]  /*6880*/  IMAD R7, R38, R7, RZ ;  /* 0x0000000726077224 */ /* 0x000fe400078e02ff */
[-C--:B------:R-:W-:Y:S02]  /*6890*/  IMAD R3, R5, R40.reuse, R3 ;  /* 0x0000002805037224 */ /* 0x080fe400078e0203 */
[----:B------:R-:W-:Y:S02]  /*68a0*/  IMAD R7, R4, R40, R7 ;  /* 0x0000002804077224 */ /* 0x000fe400078e0207 */
[C---:B------:R-:W-:Y:S02]  /*68b0*/  IMAD R6, R38.reuse, R11, RZ ;  /* 0x0000000b26067224 */ /* 0x040fe400078e02ff */
[C---:B------:R-:W-:Y:S01]  /*68c0*/  IMAD R11, R38.reuse, R16, RZ ;  /* 0x00000010260b7224 */ /* 0x040fe200078e02ff */
[----:B------:R-:W-:Y:S01]  /*68d0*/  I2IP.S8.S32.SAT R56, R7, R3, RZ ;  /* 0x0000000307387239 */ /* 0x000fe200000014ff */
[C---:B------:R-:W-:Y:S02]  /*68e0*/  IMAD R16, R38.reuse, R21, RZ ;  /* 0x0000001526107224 */ /* 0x040fe400078e02ff */
[----:B------:R-:W-:Y:S01]  /*68f0*/  IMAD R21, R38, R26, RZ ;  /* 0x0000001a26157224 */ /* 0x000fe200078e02ff */
[----:B------:R-:W-:Y:S01]  /*6900*/  I2IP.S8.S32.SAT R56, R2, R0, R56 ;  /* 0x0000000002387239 */ /* 0x000fe20000001438 */
[C---:B------:R-:W-:Y:S01]  /*6910*/  IMAD R26, R38.reuse, R31, RZ ;  /* 0x0000001f261a7224 */ /* 0x040fe200078e02ff */
[----:B------:R-:W-:Y:S01]  /*6920*/  SHF.R.S32.HI R2, RZ, 0x18, R49 ;  /* 0x00000018ff027819 */ /* 0x000fe20000011431 */
[C---:B------:R-:W-:Y:S02]  /*6930*/  IMAD R3, R38.reuse, R8, RZ ;  /* 0x0000000826037224 */ /* 0x040fe400078e02ff */
[----:B------:R-:W-:Y:S02]  /*6940*/  IMAD.SHL.U32 R31, R49, 0x100, RZ ;  /* 0x00000100311f7824 */ /* 0x000fe400078e00ff */
[C---:B------:R-:W-:Y:S02]  /*6950*/  IMAD R8, R38.reuse, R13, RZ ;  /* 0x0000000d26087224 */ /* 0x040fe400078e02ff */
[C---:B------:R-:W-:Y:S01]  /*6960*/  IMAD R13, R38.reuse, R18, RZ ;  /* 0x00000012260d7224 */ /* 0x040fe200078e02ff */
[----:B------:R-:W-:Y:S01]  /*6970*/  SHF.R.S32.HI R0, RZ, 0x18, R31 ;  /* 0x00000018ff007819 */ /* 0x000fe2000001141f */
[----:B------:R-:W-:Y:S01]  /*6980*/  IMAD R18, R38, R23, RZ ;  /* 0x0000001726127224 */ /* 0x000fe200078e02ff */
[----:B------:R-:W-:Y:S01]  /*6990*/  SHF.L.U32 R31, R50, 0x10, RZ ;  /* 0x00000010321f7819 */ /* 0x000fe200000006ff */
[C---:B------:R-:W-:Y:S02]  /*69a0*/  IMAD R4, R38.reuse, R9, RZ ;  /* 0x0000000926047224 */ /* 0x040fe400078e02ff */
[C---:B------:R-:W-:Y:S01]  /*69b0*/  IMAD R23, R38.reuse, R28, RZ ;  /* 0x0000001c26177224 */ /* 0x040fe200078e02ff */
[----:B------:R-:W-:Y:S01]  /*69c0*/  SHF.R.S32.HI R31, RZ, 0x18, R31 ;  /* 0x00000018ff1f7819 */ /* 0x000fe2000001141f */
[C---:B------:R-:W-:Y:S02]  /*69d0*/  IMAD R7, R38.reuse, R12, RZ ;  /* 0x0000000c26077224 */ /* 0x040fe400078e02ff */
[----:B------:R-:W-:Y:S01]  /*69e0*/  IMAD R28, R38, R33, RZ ;  /* 0x00000021261c7224 */ /* 0x000fe200078e02ff */
[----:B------:R-:W-:Y:S01]  /*69f0*/  PRMT R33, R50, 0x8880, RZ ;  /* 0x0000888032217816 */ /* 0x000fe200000000ff */
[----:B------:R-:W-:Y:S02]  /*6a00*/  IMAD R3, R41, R40, R3 ;  /* 0x0000002829037224 */ /* 0x000fe400078e0203 */
[C---:B------:R-:W-:Y:S02]  /*6a10*/  IMAD R12, R38.reuse, R17, RZ ;  /* 0x00000011260c7224 */ /* 0x040fe400078e02ff */
[C---:B------:R-:W-:Y:S02]  /*6a20*/  IMAD R5, R38.reuse, R10, RZ ;  /* 0x0000000a26057224 */ /* 0x040fe400078e02ff */
[----:B------:R-:W-:Y:S02]  /*6a30*/  IMAD R17, R38, R22, RZ ;  /* 0x0000001626117224 */ /* 0x000fe400078e02ff */
[----:B------:R-:W-:Y:S02]  /*6a40*/  IMAD R4, R42, R40, R4 ;  /* 0x000000282a047224 */ /* 0x000fe400078e0204 */
[C---:B------:R-:W-:Y:S02]  /*6a50*/  IMAD R22, R38.reuse, R27, RZ ;  /* 0x0000001b26167224 */ /* 0x040fe400078e02ff */
[----:B------:R-:W-:Y:S01]  /*6a60*/  IMAD R27, R38, R32, RZ ;  /* 0x00000020261b7224 */ /* 0x000fe200078e02ff */
[----:B------:R-:W-:Y:S01]  /*6a70*/  SHF.L.U32 R32, R50, 0x8, RZ ;  /* 0x0000000832207819 */ /* 0x000fe200000006ff */
[-C--:B------:R-:W-:Y:S02]  /*6a80*/  IMAD R5, R0, R40.reuse, R5 ;  /* 0x0000002800057224 */ /* 0x080fe400078e0205 */
[----:B------:R-:W-:Y:S01]  /*6a90*/  IMAD.MOV.U32 R0, RZ, RZ, R33 ;  /* 0x000000ffff007224 */ /* 0x000fe200078e0021 */
[----:B------:R-:W-:Y:S01]  /*6aa0*/  SHF.R.S32.HI R32, RZ, 0x18, R32 ;  /* 0x00000018ff207819 */ /* 0x000fe20000011420 */
[-C--:B------:R-:W-:Y:S01]  /*6ab0*/  IMAD R6, R2, R40.reuse, R6 ;  /* 0x0000002802067224 */ /* 0x080fe200078e0206 */
[----:B------:R-:W-:Y:S01]  /*6ac0*/  SHF.R.S32.HI R2, RZ, 0x18, R50 ;  /* 0x00000018ff027819 */ /* 0x000fe20000011432 */
[----:B------:R-:W-:Y:S01]  /*6ad0*/  IMAD R7, R0, R40, R7 ;  /* 0x0000002800077224 */ /* 0x000fe200078e0207 */
[----:B------:R-:W-:Y:S01]  /*6ae0*/  PRMT R0, R51, 0x8880, RZ ;  /* 0x0000888033007816 */ /* 0x000fe200000000ff */
[----:B------:R-:W-:Y:S01]  /*6af0*/  IMAD R9, R38, R14, RZ ;  /* 0x0000000e26097224 */ /* 0x000fe200078e02ff */
[----:B------:R-:W-:Y:S01]  /*6b00*/  I2IP.S8.S32.SAT R6, R6, R5, RZ ;  /* 0x0000000506067239 */ /* 0x000fe200000014ff */
[-C--:B------:R-:W-:Y:S01]  /*6b10*/  IMAD R8, R31, R40.reuse, R8 ;  /* 0x000000281f087224 */ /* 0x080fe200078e0208 */
[C---:B------:R-:W-:Y:S01]  /*6b20*/  SHF.L.U32 R31, R51.reuse, 0x8, RZ ;  /* 0x00000008331f7819 */ /* 0x040fe200000006ff */
[----:B------:R-:W-:Y:S01]  /*6b30*/  IMAD R10, R38, R15, RZ ;  /* 0x0000000f260a7224 */ /* 0x000fe200078e02ff */
[----:B------:R-:W-:Y:S01]  /*6b40*/  I2IP.S8.S32.SAT R57, R4, R3, R6 ;  /* 0x0000000304397239 */ /* 0x000fe20000001406 */
[-C--:B------:R-:W-:Y:S01]  /*6b50*/  IMAD R9, R32, R40.reuse, R9 ;  /* 0x0000002820097224 */ /* 0x080fe200078e0209 */
[----:B------:R-:W-:Y:S01]  /*6b60*/  SHF.R.S32.HI R5, RZ, 0x18, R31 ;  /* 0x00000018ff057819 */ /* 0x000fe2000001141f */
[-C--:B------:R-:W-:Y:S01]  /*6b70*/  IMAD R10, R2, R40.reuse, R10 ;  /* 0x00000028020a7224 */ /* 0x080fe200078e020a */
[----:B------:R-:W-:Y:S01]  /*6b80*/  SHF.L.U32 R2, R51, 0x10, RZ ;  /* 0x0000001033027819 */ /* 0x000fe200000006ff */
[----:B------:R-:W-:Y:S01]  /*6b90*/  IMAD R11, R0, R40, R11 ;  /* 0x00000028000b7224 */ /* 0x000fe200078e020b */
[----:B------:R-:W-:Y:S01]  /*6ba0*/  SHF.R.S32.HI R0, RZ, 0x18, R51 ;  /* 0x00000018ff007819 */ /* 0x000fe20000011433 */
[C---:B------:R-:W-:Y:S01]  /*6bb0*/  IMAD R15, R38.reuse, R20, RZ ;  /* 0x00000014260f7224 */ /* 0x040fe200078e02ff */
[----:B------:R-:W-:Y:S01]  /*6bc0*/  SHF.R.S32.HI R2, RZ, 0x18, R2 ;  /* 0x00000018ff027819 */ /* 0x000fe20000011402 */
[C---:B------:R-:W-:Y:S01]  /*6bd0*/  IMAD R14, R38.reuse, R19, RZ ;  /* 0x00000013260e7224 */ /* 0x040fe200078e02ff */
[C---:B----4-:R-:W-:Y:S01]  /*6be0*/  SHF.L.U32 R4, R45.reuse, 0x10, RZ ;  /* 0x000000102d047819 */ /* 0x050fe200000006ff */
[----:B------:R-:W-:Y:S01]  /*6bf0*/  IMAD R19, R38, R24, RZ ;  /* 0x0000001826137224 */ /* 0x000fe200078e02ff */
[----:B------:R-:W-:Y:S01]  /*6c00*/  PRMT R3, R45, 0x8880, RZ ;  /* 0x000088802d037816 */ /* 0x000fe200000000ff */
[-C--:B------:R-:W-:Y:S01]  /*6c10*/  IMAD R12, R2, R40.reuse, R12 ;  /* 0x00000028020c7224 */ /* 0x080fe200078e020c */
[----:B------:R-:W-:Y:S01]  /*6c20*/  PRMT R2, R44, 0x8880, RZ ;  /* 0x000088802c027816 */ /* 0x000fe200000000ff */
[-C--:B------:R-:W-:Y:S01]  /*6c30*/  IMAD R13, R5, R40.reuse, R13 ;  /* 0x00000028050d7224 */ /* 0x080fe200078e020d */
[----:B------:R-:W-:Y:S01]  /*6c40*/  SHF.R.S32.HI R4, RZ, 0x18, R4 ;  /* 0x00000018ff047819 */ /* 0x000fe20000011404 */
[----:B------:R-:W-:Y:S01]  /*6c50*/  IMAD R14, R0, R40, R14 ;  /* 0x00000028000e7224 */ /* 0x000fe200078e020e */
[----:B------:R-:W-:Y:S01]  /*6c60*/  MOV R0, R2 ;  /* 0x0000000200007202 */ /* 0x000fe20000000f00 */
[----:B------:R-:W-:Y:S01]  /*6c70*/  IMAD.U32 R5, R44, 0x10000, RZ ;  /* 0x000100002c057824 */ /* 0x000fe200078e00ff */
[----:B------:R-:W-:Y:S01]  /*6c80*/  I2IP.S8.S32.SAT R9, R10, R9, RZ ;  /* 0x000000090a097239 */ /* 0x000fe200000014ff */
[----:B------:R-:W-:Y:S01]  /*6c90*/  IMAD R20, R38, R25, RZ ;  /* 0x0000001926147224 */ /* 0x000fe200078e02ff */
[----:B------:R-:W-:Y:S01]  /*6ca0*/  I2IP.S8.S32.SAT R13, R14, R13, RZ ;  /* 0x0000000d0e0d7239 */ /* 0x000fe200000014ff */
[----:B------:R-:W-:Y:S01]  /*6cb0*/  IMAD R15, R0, R40, R15 ;  /* 0x00000028000f7224 */ /* 0x000fe200078e020f */
[----:B------:R-:W-:Y:S01]  /*6cc0*/  SHF.R.S32.HI R2, RZ, 0x18, R5 ;  /* 0x00000018ff027819 */ /* 0x000fe20000011405 */
[----:B------:R-:W-:Y:S01]  /*6cd0*/  IMAD R24, R38, R29, RZ ;  /* 0x0000001d26187224 */ /* 0x000fe200078e02ff */
[----:B------:R-:W-:Y:S01]  /*6ce0*/  SHF.L.U32 R0, R44, 0x8, RZ ;  /* 0x000000082c007819 */ /* 0x000fe200000006ff */
[----:B------:R-:W-:Y:S01]  /*6cf0*/  IMAD R25, R38, R30, RZ ;  /* 0x0000001e26197224 */ /* 0x000fe200078e02ff */
[----:B------:R-:W-:Y:S01]  /*6d00*/  I2IP.S8.S32.SAT R58, R8, R7, R9 ;  /* 0x00000007083a7239 */ /* 0x000fe20000001409 */
[----:B------:R-:W-:Y:S01]  /*6d10*/  IMAD R16, R2, R40, R16 ;  /* 0x0000002802107224 */ /* 0x000fe200078e0210 */
[----:B------:R-:W-:Y:S01]  /*6d20*/  SHF.R.S32.HI R0, RZ, 0x18, R0 ;  /* 0x00000018ff007819 */ /* 0x000fe20000011400 */
[----:B------:R-:W-:Y:S01]  /*6d30*/  IMAD R29, R38, R34, RZ ;  /* 0x00000022261d7224 */ /* 0x000fe200078e02ff */
[----:B------:R-:W-:Y:S01]  /*6d40*/  SHF.R.S32.HI R2, RZ, 0x18, R44 ;  /* 0x00000018ff027819 */ /* 0x000fe2000001142c */
[----:B------:R-:W-:Y:S01]  /*6d50*/  IMAD.SHL.U32 R5, R45, 0x100, RZ ;  /* 0x000001002d057824 */ /* 0x000fe200078e00ff */
[----:B------:R-:W-:Y:S01]  /*6d60*/  I2IP.S8.S32.SAT R59, R12, R11, R13 ;  /* 0x0000000b0c3b7239 */ /* 0x000fe2000000140d */
[-C--:B------:R-:W-:Y:S02]  /*6d70*/  IMAD R17, R0, R40.reuse, R17 ;  /* 0x0000002800117224 */ /* 0x080fe400078e0211 */
[-C--:B------:R-:W-:Y:S01]  /*6d80*/  IMAD R18, R2, R40.reuse, R18 ;  /* 0x0000002802127224 */ /* 0x080fe200078e0212 */
[----:B------:R-:W-:Y:S01]  /*6d90*/  SHF.R.S32.HI R0, RZ, 0x18, R5 ;  /* 0x00000018ff007819 */ /* 0x000fe20000011405 */
[-C--:B------:R-:W-:Y:S01]  /*6da0*/  IMAD R19, R3, R40.reuse, R19 ;  /* 0x0000002803137224 */ /* 0x080fe200078e0213 */
[----:B------:R-:W-:Y:S01]  /*6db0*/  SHF.R.S32.HI R2, RZ, 0x18, R45 ;  /* 0x00000018ff027819 */ /* 0x000fe2000001142d */
[-C--:B------:R-:W-:Y:S01]  /*6dc0*/  IMAD R20, R4, R40.reuse, R20 ;  /* 0x0000002804147224 */ /* 0x080fe200078e0214 */
[----:B------:R-:W-:Y:S01]  /*6dd0*/  SHF.L.U32 R4, R46, 0x10, RZ ;  /* 0x000000102e047819 */ /* 0x000fe200000006ff */
[-C--:B------:R-:W-:Y:S01]  /*6de0*/  IMAD R21, R0, R40.reuse, R21 ;  /* 0x0000002800157224 */ /* 0x080fe200078e0215 */
[C---:B------:R-:W-:Y:S01]  /*6df0*/  PRMT R0, R46.reuse, 0x8880, RZ ;  /* 0x000088802e007816 */ /* 0x040fe200000000ff */
[----:B------:R1:W-:Y:S01]  /*6e00*/  STS.128 [R69+UR44+0x4200], R56 ;  /* 0x0042003845007988 */ /* 0x0003e20008000c2c */
[----:B------:R-:W-:Y:S01]  /*6e10*/  SHF.L.U32 R3, R46, 0x8, RZ ;  /* 0x000000082e037819 */ /* 0x000fe200000006ff */
[-C--:B------:R-:W-:Y:S01]  /*6e20*/  IMAD R22, R2, R40.reuse, R22 ;  /* 0x0000002802167224 */ /* 0x080fe200078e0216 */
[----:B------:R-:W-:Y:S01]  /*6e30*/  SHF.R.S32.HI R2, RZ, 0x18, R4 ;  /* 0x00000018ff027819 */ /* 0x000fe20000011404 */
[-C--:B------:R-:W-:Y:S01]  /*6e40*/  IMAD R23, R0, R40.reuse, R23 ;  /* 0x0000002800177224 */ /* 0x080fe200078e0217 */
[----:B------:R-:W-:Y:S01]  /*6e50*/  SHF.R.S32.HI R3, RZ, 0x18, R3 ;  /* 0x00000018ff037819 */ /* 0x000fe20000011403 */
[----:B------:R-:W-:Y:S01]  /*6e60*/  IMAD R30, R38, R35, RZ ;  /* 0x00000023261e7224 */ /* 0x000fe200078e02ff */
[----:B------:R-:W-:Y:S01]  /*6e70*/  SHF.R.S32.HI R0, RZ, 0x18, R46 ;  /* 0x00000018ff007819 */ /* 0x000fe2000001142e */
[-C--:B------:R-:W-:Y:S01]  /*6e80*/  IMAD R24, R2, R40.reuse, R24 ;  /* 0x0000002802187224 */ /* 0x080fe200078e0218 */
[----:B------:R-:W-:Y:S01]  /*6e90*/  PRMT R2, R47, 0x8880, RZ ;  /* 0x000088802f027816 */ /* 0x000fe200000000ff */
[-C--:B------:R-:W-:Y:S01]  /*6ea0*/  IMAD R25, R3, R40.reuse, R25 ;  /* 0x0000002803197224 */ /* 0x080fe200078e0219 */
[C---:B------:R-:W-:Y:S01]  /*6eb0*/  SHF.L.U32 R3, R47.reuse, 0x10, RZ ;  /* 0x000000102f037819 */ /* 0x040fe200000006ff */
[----:B------:R-:W-:Y:S01]  /*6ec0*/  IMAD.SHL.U32 R4, R47, 0x100, RZ ;  /* 0x000001002f047824 */ /* 0x000fe200078e00ff */
[----:B------:R-:W-:Y:S01]  /*6ed0*/  SHF.R.S32.HI R5, RZ, 0x18, R47 ;  /* 0x00000018ff057819 */ /* 0x000fe2000001142f */
[-C--:B------:R-:W-:Y:S01]  /*6ee0*/  IMAD R26, R0, R40.reuse, R26 ;  /* 0x00000028001a7224 */ /* 0x080fe200078e021a */
[----:B------:R-:W-:Y:S01]  /*6ef0*/  SHF.R.S32.HI R3, RZ, 0x18, R3 ;  /* 0x00000018ff037819 */ /* 0x000fe20000011403 */
[-C--:B------:R-:W-:Y:S01]  /*6f00*/  IMAD R27, R2, R40.reuse, R27 ;  /* 0x00000028021b7224 */ /* 0x080fe200078e021b */
[----:B------:R-:W-:Y:S02]  /*6f10*/  SHF.R.S32.HI R4, RZ, 0x18, R4 ;  /* 0x00000018ff047819 */ /* 0x000fe40000011404 */
[----:B------:R-:W-:Y:S01]  /*6f20*/  I2IP.S8.S32.SAT R17, R18, R17, RZ ;  /* 0x0000001112117239 */ /* 0x000fe200000014ff */
[-C--:B------:R-:W-:Y:S01]  /*6f30*/  IMAD R28, R3, R40.reuse, R28 ;  /* 0x00000028031c7224 */ /* 0x080fe200078e021c */
[----:B------:R-:W-:Y:S01]  /*6f40*/  I2IP.S8.S32.SAT R21, R22, R21, RZ ;  /* 0x0000001516157239 */ /* 0x000fe200000014ff */
[-C--:B------:R-:W-:Y:S01]  /*6f50*/  IMAD R29, R4, R40.reuse, R29 ;  /* 0x00000028041d7224 */ /* 0x080fe200078e021d */
[----:B------:R-:W-:Y:S01]  /*6f60*/  I2IP.S8.S32.SAT R16, R16, R15, R17 ;  /* 0x0000000f10107239 */ /* 0x000fe20000001411 */
[----:B------:R-:W-:Y:S01]  /*6f70*/  IMAD R30, R5, R40, R30 ;  /* 0x00000028051e7224 */ /* 0x000fe200078e021e */
[----:B------:R-:W-:Y:S02]  /*6f80*/  I2IP.S8.S32.SAT R17, R20, R19, R21 ;  /* 0x0000001314117239 */ /* 0x000fe40000001415 */
[----:B------:R-:W-:Y:S02]  /*6f90*/  I2IP.S8.S32.SAT R18, R26, R25, RZ ;  /* 0x000000191a127239 */ /* 0x000fe400000014ff */
[----:B------:R-:W-:Y:S02]  /*6fa0*/  I2IP.S8.S32.SAT R19, R30, R29, RZ ;  /* 0x0000001d1e137239 */ /* 0x000fe400000014ff */
[----:B------:R-:W-:Y:S02]  /*6fb0*/  I2IP.S8.S32.SAT R18, R24, R23, R18 ;  /* 0x0000001718127239 */ /* 0x000fe40000001412 */
[----:B------:R-:W-:Y:S02]  /*6fc0*/  I2IP.S8.S32.SAT R19, R28, R27, R19 ;  /* 0x0000001b1c137239 */ /* 0x000fe40000001413 */
[----:B------:R-:W-:Y:S02]  /*6fd0*/  LEA R0, R82, UR44, 0x3 ;  /* 0x0000002c52007c11 */ /* 0x000fe4000f8e18ff */
[----:B------:R-:W-:Y:S01]  /*6fe0*/  @P6 SHF.L.U32 R2, R81, 0x1f, RZ ;  /* 0x0000001f51026819 */ /* 0x000fe200000006ff */
[----:B------:R1:W-:Y:S01]  /*6ff0*/  STS.128 [R89+0x4210], R16 ;  /* 0x0042101059007388 */ /* 0x0003e20000000c00 */
[----:B------:R-:W-:Y:S01]  /*7000*/  @!PT LDS RZ, [RZ] ;  /* 0x00000000fffff984 */ /* 0x000fe20000000800 */
[----:B------:R-:W-:Y:S01]  /*7010*/  @!PT LDS RZ, [RZ] ;  /* 0x00000000fffff984 */ /* 0x000fe20000000800 */
[----:B------:R-:W-:Y:S01]  /*7020*/  @!PT LDS RZ, [RZ] ;  /* 0x00000000fffff984 */ /* 0x000fe20000000800 */
[----:B------:R-:W-:Y:S01]  /*7030*/  @!PT LDS RZ, [RZ] ;  /* 0x00000000fffff984 */ /* 0x000fe20000000800 */
[----:B------:R2:W-:Y:S07]  /*7040*/  MEMBAR.ALL.CTA ;  /* 0x0000000000007992 */ /* 0x0005ee0000008000 */
[----:B--2---:R-:W2:Y:S02]  /*7050*/  FENCE.VIEW.ASYNC.S ;  /* 0x00000000000073c6 */ /* 0x004ea40000000000 */
[----:B--2---:R-:W-:Y:S06]  /*7060*/  BAR.SYNC.DEFER_BLOCKING 0x1, 0x80 ;  /* 0x0042000000007b1d */ /* 0x004fec0000010000 */
[----:B------:R-:W-:Y:S05]  /*7070*/  @P0 BRA `(.L_x_113) ;  /* 0x0000000000280947 */ /* 0x000fea0003800000 */
[----:B------:R-:W-:Y:S01]  /*7080*/  UIADD3 UR4, UPT, UPT, UR44, 0x4200, URZ ;  /* 0x000042002c047890 */ /* 0x000fe2000fffe0ff */
[----:B------:R-:W-:Y:S05]  /*7090*/  UMOV UR51, UR36 ;  /* 0x0000002400337c82 */ /* 0x000fea0008000000 */
[----:B------:R-:W-:Y:S01]  /*70a0*/  MOV R86, UR4 ;  /* 0x0000000400567c02 */ /* 0x000fe20008000f00 */
[----:B------:R-:W-:Y:S03]  /*70b0*/  UIADD3 UR4, UP0, UPT, UR62, 0x680, URZ ;  /* 0x000006803e047890 */ /* 0x000fe6000ff1e0ff */
[----:B------:R-:W-:Y:S01]  /*70c0*/  R2UR UR48, R86 ;  /* 0x00000000563072ca */ /* 0x000fe200000e0000 */
[----:B------:R-:W-:Y:S11]  /*70d0*/  UIADD3.X UR5, UPT, UPT, URZ, UR63, URZ, UP0, !UPT ;  /* 0x0000003fff057290 */ /* 0x000ff600087fe4ff */
[----:B------:R-:W-:Y:S01]  /*70e0*/  @!UPT UIADD3 URZ, UPT, UPT, URZ, URZ, URZ ;  /* 0x000000fffffff290 */ /* 0x000fe2000fffe0ff */
[----:B------:R2:W-:Y:S01]  /*70f0*/  UTMASTG.3D [UR48], [UR4] ;  /* 0x00000030040073b5 */ /* 0x0005e20008010000 */
[----:B------:R0:W-:Y:S01]  /*7100*/  UTMACMDFLUSH ;  /* 0x00000000000079b7 */ /* 0x0001e20000000000 */
[----:B--2---:R-:W-:Y:S04]  /*7110*/  DEPBAR.LE SB0, 0x1 ;  /* 0x000080400000791a */ /* 0x004fe80000000000 */
.L_x_113:
[----:B------:R-:W-:Y:S05]  /*7120*/  BSYNC.RECONVERGENT B0 ;  /* 0x0000000000007941 */ /* 0x000fea0003800200 */
.L_x_112:
[----:B------:R-:W-:Y:S06]  /*7130*/  BAR.SYNC.DEFER_BLOCKING 0x1, 0x80 ;  /* 0x0042000000007b1d */ /* 0x000fec0000010000 */
[----:B------:R-:W2:Y:S01]  /*7140*/  @P6 SYNCS.PHASECHK.TRANS64.TRYWAIT P0, [R0+URZ+0xa0], R2 ;  /* 0x0000a002000065a7 */ /* 0x000ea200080011ff */
[----:B------:R-:W-:Y:S01]  /*7150*/  BSSY B1, `(.L_x_114) ;  /* 0x000001f000017945 */ /* 0x000fe20003800000 */
[----:B--2---:R-:W-:Y:S03]  /*7160*/  @P6 SEL R53, RZ, 0x1, !P0 ;  /* 0x00000001ff356807 */ /* 0x004fe60004000000 */
[----:B------:R-:W-:Y:S05]  /*7170*/  @!P6 BRA `(.L_x_115) ;  /* 0x000000000070e947 */ /* 0x000fea0003800000 */
[----:B------:R-:W-:Y:S01]  /*7180*/  ISETP.NE.AND P1, PT, R54, RZ, PT ;  /* 0x000000ff3600720c */ /* 0x000fe20003f25270 */
[----:B------:R-:W-:Y:S01]  /*7190*/  BSSY B0, `(.L_x_116) ;  /* 0x0000008000007945 */ /* 0x000fe20003800000 */
[----:B------:R-:W-:Y:S11]  /*71a0*/  ISETP.NE.AND P0, PT, R53, RZ, PT ;  /* 0x000000ff3500720c */ /* 0x000ff60003f05270 */
[----:B------:R-:W-:Y:S04]  /*71b0*/  @P1 IMAD R4, R82, 0x1000, R60 ;  /* 0x0000100052041824 */ /* 0x000fe800078e023c */
[----:B------:R-:W-:Y:S01]  /*71c0*/  @P1 IMAD.IADD R3, R55, 0x1, R4 ;  /* 0x0000000137031824 */ /* 0x000fe200078e0204 */
[----:B------:R-:W-:Y:S06]  /*71d0*/  @P0 BRA `(.L_x_117) ;  /* 0x00000000000c0947 */ /* 0x000fec0003800000 */
[----:B------:R-:W-:Y:S04]  /*71e0*/  SHF.L.U32 R2, R81, 0x1f, RZ ;  /* 0x0000001f51027819 */ /* 0x000fe800000006ff */
[----:B------:R-:W2:Y:S02]  /*71f0*/  SYNCS.PHASECHK.TRANS64.TRYWAIT P0, [R0+URZ+0xa0], R2 ;  /* 0x0000a002000075a7 */ /* 0x000ea400080011ff */
[----:B--2---:R-:W-:Y:S05]  /*7200*/  @!P0 BRA `(.L_x_118) ;  /* 0x0000003400708947 */ /* 0x004fea0003800000 */
.L_x_117:
[----:B------:R-:W-:Y:S05]  /*7210*/  BSYNC B0 ;  /* 0x0000000000007941 */ /* 0x000fea0003800000 */
.L_x_116:
[----:B------:R-:W-:Y:S01]  /*7220*/  ISETP.NE.AND P0, PT, R54, RZ, PT ;  /* 0x000000ff3600720c */ /* 0x000fe20003f05270 */
[----:B--2---:R-:W-:Y:S02]  /*7230*/  VIADD R2, R0, 0xc0 ;  /* 0x000000c000027836 */ /* 0x004fe40000000000 */
[----:B------:R-:W-:Y:S02]  /*7240*/  IMAD.U32 R0, RZ, RZ, UR45 ;  /* 0x0000002dff007e24 */ /* 0x000fe4000f8e00ff */
[----:B------:R-:W-:Y:S03]  /*7250*/  VIADD R82, R82, 0x1 ;  /* 0x0000000152527836 */ /* 0x000fe60000000000 */
[----:B------:R-:W-:Y:S05]  /*7260*/  PRMT R0, R0, 0x654, R2 ;  /* 0x0000065400007816 */ /* 0x000fea0000000002 */
[----:B------:R2:W3:Y:S04]  /*7270*/  @P0 LDS.128 R48, [R4+0x200] ;  /* 0x0002000004300984 */ /* 0x0004e80000000c00 */
        /* <DEDUP_REMOVED lines=11> */
[----:B--23--:R-:W-:Y:S02]  /*7330*/  LOP3.LUT R81, R81, R0, RZ, 0x3c, !PT ;  /* 0x0000000051517212 */ /* 0x00cfe400078e3cff */
.L_x_115:
[----:B------:R-:W-:Y:S05]  /*7340*/  BSYNC B1 ;  /* 0x0000000000017941 */ /* 0x000fea0003800000 */
.L_x_114:
[----:B------:R-:W-:Y:S05]  /*7350*/  VIADD R0, R39, 0x40 ;  /* 0x0000004027007836 */ /* 0x000fea0000000000 */
[----:B------:R-:W-:Y:S04]  /*7360*/  SHF.R.U32.HI R0, RZ, 0x15, R0 ;  /* 0x00000015ff007819 */ /* 0x000fe80000011600 */
[----:B------:R-:W-:Y:S11]  /*7370*/  LOP3.LUT P0, RZ, R0, 0x3, R75, 0x48, !PT ;  /* 0x0000000300ff7812 */ /* 0x000ff6000780484b */
[----:B------:R-:W-:Y:S02]  /*7380*/  @!UPT UIADD3 URZ, UPT, UPT, URZ, URZ, URZ ;  /* 0x000000fffffff290 */ /* 0x000fe4000fffe0ff */
[----:B------:R-:W-:Y:S05]  /*7390*/  @!P0 BRA `(.L_x_119) ;  /* 0x0000000000408947 */ /* 0x000fea0003800000 */
[----:B------:R-:W2:Y:S01]  /*73a0*/  LDCU.64 UR8, c[0x4][0x78] ;  /* 0x01000f00ff0877ac */ /* 0x000ea20008000a00 */
[----:B------:R-:W-:Y:S01]  /*73b0*/  MOV R3, 0x0 ;  /* 0x0000000000037802 */ /* 0x000fe20000000f00 */
[----:B------:R-:W-:Y:S02]  /*73c0*/  HFMA2 R12, -RZ, RZ, 0, 5.9604644775390625e-08 ;  /* 0x00000001ff0c7431 */ /* 0x000fe400000001ff */
[----:B------:R-:W-:Y:S02]  /*73d0*/  IMAD.MOV.U32 R8, RZ, RZ, 0x192 ;  /* 0x00000192ff087424 */ /* 0x000fe400078e00ff */
[----:B------:R-:W-:Y:S01]  /*73e0*/  IMAD.MOV.U32 R13, RZ, RZ, RZ ;  /* 0x000000ffff0d7224 */ /* 0x000fe200078e00ff */
[----:B------:R-:W3:Y:S01]  /*73f0*/  LDCU.64 UR6, c[0x4][0x80] ;  /* 0x01001000ff0677ac */ /* 0x000ee20008000a00 */
[----:B------:R-:W1:Y:S01]  /*7400*/  LDC.64 R2, c[0x4][R3] ;  /* 0x0100000003027b82 */ /* 0x000e620000000a00 */
[----:B------:R-:W5:Y:S01]  /*7410*/  LDCU.64 UR4, c[0x4][0x18] ;  /* 0x01000300ff0477ac */ /* 0x000f620008000a00 */
[----:B--2---:R-:W-:Y:S01]  /*7420*/  MOV R5, UR9 ;  /* 0x0000000900057c02 */ /* 0x004fe20008000f00 */
[----:B------:R-:W-:Y:S01]  /*7430*/  IMAD.U32 R4, RZ, RZ, UR8 ;  /* 0x00000008ff047e24 */ /* 0x000fe2000f8e00ff */
[----:B---3--:R-:W-:Y:S01]  /*7440*/  MOV R7, UR7 ;  /* 0x0000000700077c02 */ /* 0x008fe20008000f00 */
[----:B------:R-:W-:Y:S01]  /*7450*/  IMAD.U32 R6, RZ, RZ, UR6 ;  /* 0x00000006ff067e24 */ /* 0x000fe2000f8e00ff */
[----:B-----5:R-:W-:Y:S01]  /*7460*/  MOV R11, UR5 ;  /* 0x00000005000b7c02 */ /* 0x020fe20008000f00 */
[----:B------:R-:W-:Y:S02]  /*7470*/  IMAD.U32 R10, RZ, RZ, UR4 ;  /* 0x00000004ff0a7e24 */ /* 0x000fe4000f8e00ff */
[----:B------:R-:W-:Y:S07]  /*7480*/  LEPC R20, `(.L_x_119) ;  /* 0x000000001014794e */ /* 0x000fee0000000000 */
[----:B-1--4-:R-:W-:Y:S05]  /*7490*/  CALL.ABS.NOINC R2 ;  /* 0x0000000002007343 */ /* 0x012fea0003c00000 */
.L_x_119:
[C---:B------:R-:W-:Y:S01]  /*74a0*/  SHF.L.U32 R2, R48.reuse, 0x10, RZ ;  /* 0x0000001030027819 */ /* 0x040fe200000006ff */
[----:B------:R-:W-:Y:S05]  /*74b0*/  WARPSYNC.ALL ;  /* 0x0000000000007948 */ /* 0x000fea0003800000 */
[----:B------:R-:W-:Y:S01]  /*74c0*/  R2UR UR4, R39 ;  /* 0x00000000270472ca */ /* 0x000fe200000e0000 */
[----:B------:R-:W-:Y:S01]  /*74d0*/  BSSY.RECONVERGENT B0, `(.L_x_120) ;  /* 0x0000099000007945 */ /* 0x000fe20003800200 */
[C---:B------:R-:W-:Y:S02]  /*74e0*/  PRMT R3, R48.reuse, 0x8880, RZ ;  /* 0x0000888030037816 */ /* 0x040fe400000000ff */
[----:B------:R-:W-:Y:S02]  /*74f0*/  SHF.L.U32 R41, R48, 0x8, RZ ;  /* 0x0000000830297819 */ /* 0x000fe400000006ff */
[C---:B------:R-:W-:Y:S02]  /*7500*/  SHF.L.U32 R42, R49.reuse, 0x10, RZ ;  /* 0x00000010312a7819 */ /* 0x040fe400000006ff */
[----:B------:R-:W-:Y:S02]  /*7510*/  SHF.L.U32 R43, R49, 0x8, RZ ;  /* 0x00000008312b7819 */ /* 0x000fe400000006ff */
[----:B------:R-:W-:Y:S02]  /*7520*/  SHF.R.S32.HI R42, RZ, 0x18, R42 ;  /* 0x00000018ff2a7819 */ /* 0x000fe4000001142a */
[----:B------:R-:W-:Y:S01]  /*7530*/  SHF.R.S32.HI R43, RZ, 0x18, R43 ;  /* 0x00000018ff2b7819 */ /* 0x000fe2000001142b */
[----:B-1----:R-:W-:Y:S01]  /*7540*/  LDTM.16dp32bit_t0_t15.x32 R4, tmem[UR4+0x40] ;  /* 0x00004004000479ee */ /* 0x002fe20008a80000 */
[----:B------:R-:W1:Y:S01]  /*7550*/  LDTM.16dp32bit_t16_t31.x32 R4, tmem[UR4+0x60] ;  /* 0x00006004000479ee */ /* 0x000e620008aa0000 */
[----:B------:R-:W-:Y:S02]  /*7560*/  ISETP.NE.AND P0, PT, R87, RZ, PT ;  /* 0x000000ff5700720c */ /* 0x000fe40003f05270 */
        /* <DEDUP_REMOVED lines=16> */
[----:B------:R-:W-:Y:S01]  /*7670*/  IMAD R5, R38, R9, RZ ;  /* 0x0000000926057224 */ /* 0x000fe200078e02ff */
[----:B------:R-:W-:Y:S01]  /*7680*/  PRMT R7, R50, 0x8880, RZ ;  /* 0x0000888032077816 */ /* 0x000fe200000000ff */
[----:B------:R-:W-:Y:S01]  /*7690*/  IMAD R12, R38, R16, RZ ;  /* 0x00000010260c7224 */ /* 0x000fe200078e02ff */
[----:B------:R-:W-:Y:S01]  /*76a0*/  I2IP.S8.S32.SAT R56, R2, R0, R56 ;  /* 0x0000000002387239 */ /* 0x000fe20000001438 */
[C---:B------:R-:W-:Y:S01]  /*76b0*/  IMAD R9, R38.reuse, R13, RZ ;  /* 0x0000000d26097224 */ /* 0x040fe200078e02ff */
[----:B------:R-:W-:Y:S01]  /*76c0*/  SHF.R.S32.HI R3, RZ, 0x18, R49 ;  /* 0x00000018ff037819 */ /* 0x000fe20000011431 */
[----:B------:R-:W-:Y:S01]  /*76d0*/  IMAD R16, R38, R20, RZ ;  /* 0x0000001426107224 */ /* 0x000fe200078e02ff */
[----:B----4-:R-:W-:Y:S01]  /*76e0*/  SHF.L.U32 R0, R44, 0x10, RZ ;  /* 0x000000102c007819 */ /* 0x010fe200000006ff */
[----:B------:R-:W-:Y:S01]  /*76f0*/  IMAD R13, R38, R17, RZ ;  /* 0x00000011260d7224 */ /* 0x000fe200078e02ff */
[----:B------:R-:W-:Y:S01]  /*7700*/  SHF.L.U32 R2, R44, 0x8, RZ ;  /* 0x000000082c027819 */ /* 0x000fe200000006ff */
[C---:B------:R-:W-:Y:S01]  /*7710*/  IMAD R20, R38.reuse, R24, RZ ;  /* 0x0000001826147224 */ /* 0x040fe200078e02ff */
[----:B------:R-:W-:Y:S01]  /*7720*/  SHF.R.S32.HI R0, RZ, 0x18, R0 ;  /* 0x00000018ff007819 */ /* 0x000fe20000011400 */
[C---:B------:R-:W-:Y:S01]  /*7730*/  IMAD R17, R38.reuse, R21, RZ ;  /* 0x0000001526117224 */ /* 0x040fe200078e02ff */
[----:B------:R-:W-:Y:S01]  /*7740*/  SHF.R.S32.HI R2, RZ, 0x18, R2 ;  /* 0x00000018ff027819 */ /* 0x000fe20000011402 */
[C---:B------:R-:W-:Y:S02]  /*7750*/  IMAD R24, R38.reuse, R28, RZ ;  /* 0x0000001c26187224 */ /* 0x040fe400078e02ff */
[C---:B------:R-:W-:Y:S02]  /*7760*/  IMAD R6, R38.reuse, R10, RZ ;  /* 0x0000000a26067224 */ /* 0x040fe400078e02ff */
[C---:B------:R-:W-:Y:S02]  /*7770*/  IMAD R21, R38.reuse, R25, RZ ;  /* 0x0000001926157224 */ /* 0x040fe400078e02ff */
[----:B------:R-:W-:Y:S01]  /*7780*/  IMAD R28, R38, R32, RZ ;  /* 0x00000020261c7224 */ /* 0x000fe200078e02ff */
[----:B------:R-:W-:Y:S01]  /*7790*/  SHF.L.U32 R32, R50, 0x10, RZ ;  /* 0x0000001032207819 */ /* 0x000fe200000006ff */
[-C--:B------:R-:W-:Y:S02]  /*77a0*/  IMAD R4, R41, R40.reuse, R4 ;  /* 0x0000002829047224 */ /* 0x080fe400078e0204 */
[----:B------:R-:W-:Y:S01]  /*77b0*/  IMAD R25, R38, R29, RZ ;  /* 0x0000001d26197224 */ /* 0x000fe200078e02ff */
[----:B------:R-:W-:Y:S01]  /*77c0*/  SHF.R.S32.HI R32, RZ, 0x18, R32 ;  /* 0x00000018ff207819 */ /* 0x000fe20000011420 */
[----:B------:R-:W-:Y:S02]  /*77d0*/  IMAD R5, R42, R40, R5 ;  /* 0x000000282a057224 */ /* 0x000fe400078e0205 */
[----:B------:R-:W-:Y:S01]  /*77e0*/  IMAD R29, R38, R33, RZ ;  /* 0x00000021261d7224 */ /* 0x000fe200078e02ff */
[----:B------:R-:W-:Y:S01]  /*77f0*/  SHF.L.U32 R33, R50, 0x8, RZ ;  /* 0x0000000832217819 */ /* 0x000fe200000006ff */
[C---:B------:R-:W-:Y:S02]  /*7800*/  IMAD R11, R38.reuse, R11, RZ ;  /* 0x0000000b260b7224 */ /* 0x040fe400078e02ff */
[C---:B------:R-:W-:Y:S01]  /*7810*/  IMAD R10, R38.reuse, R14, RZ ;  /* 0x0000000e260a7224 */ /* 0x040fe200078e02ff */
[----:B------:R-:W-:Y:S01]  /*7820*/  SHF.R.S32.HI R33, RZ, 0x18, R33 ;  /* 0x00000018ff217819 */ /* 0x000fe20000011421 */
[----:B------:R-:W-:Y:S02]  /*7830*/  IMAD R6, R43, R40, R6 ;  /* 0x000000282b067224 */ /* 0x000fe400078e0206 */
[C---:B------:R-:W-:Y:S02]  /*7840*/  IMAD R14, R38.reuse, R18, RZ ;  /* 0x00000012260e7224 */ /* 0x040fe400078e02ff */
[C---:B------:R-:W-:Y:S02]  /*7850*/  IMAD R18, R38.reuse, R22, RZ ;  /* 0x0000001626127224 */ /* 0x040fe400078e02ff */
[----:B------:R-:W-:Y:S01]  /*7860*/  IMAD R11, R3, R40, R11 ;  /* 0x00000028030b7224 */ /* 0x000fe200078e020b */
[----:B------:R-:W-:Y:S01]  /*7870*/  PRMT R3, R51, 0x8880, RZ ;  /* 0x0000888033037816 */ /* 0x000fe200000000ff */
[C---:B------:R-:W-:Y:S02]  /*7880*/  IMAD R22, R38.reuse, R26, RZ ;  /* 0x0000001a26167224 */ /* 0x040fe400078e02ff */
[C---:B------:R-:W-:Y:S01]  /*7890*/  IMAD R26, R38.reuse, R30, RZ ;  /* 0x0000001e261a7224 */ /* 0x040fe200078e02ff */
[----:B------:R-:W-:Y:S01]  /*78a0*/  I2IP.S8.S32.SAT R11, R11, R6, RZ ;  /* 0x000000060b0b7239 */ /* 0x000fe200000014ff */
[----:B------:R-:W-:Y:S01]  /*78b0*/  IMAD R8, R7, R40, R8 ;  /* 0x0000002807087224 */ /* 0x000fe200078e0208 */
[----:B------:R-:W-:Y:S01]  /*78c0*/  SHF.L.U32 R6, R51, 0x10, RZ ;  /* 0x0000001033067819 */ /* 0x000fe200000006ff */
[----:B------:R-:W-:Y:S01]  /*78d0*/  IMAD R30, R38, R34, RZ ;  /* 0x00000022261e7224 */ /* 0x000fe200078e02ff */
[----:B------:R-:W-:Y:S01]  /*78e0*/  SHF.R.S32.HI R34, RZ, 0x18, R50 ;  /* 0x00000018ff227819 */ /* 0x000fe20000011432 */
[----:B------:R-:W-:Y:S01]  /*78f0*/  IMAD R9, R32, R40, R9 ;  /* 0x0000002820097224 */ /* 0x000fe200078e0209 */
[----:B------:R-:W-:Y:S01]  /*7900*/  SHF.R.S32.HI R6, RZ, 0x18, R6 ;  /* 0x00000018ff067819 */ /* 0x000fe20000011406 */
[----:B------:R-:W-:Y:S01]  /*7910*/  IMAD R15, R38, R15, RZ ;  /* 0x0000000f260f7224 */ /* 0x000fe200078e02ff */
[----:B------:R-:W-:Y:S01]  /*7920*/  I2IP.S8.S32.SAT R57, R5, R4, R11 ;  /* 0x0000000405397239 */ /* 0x000fe2000000140b */
[-C--:B------:R-:W-:Y:S01]  /*7930*/  IMAD R10, R33, R40.reuse, R10 ;  /* 0x00000028210a7224 */ /* 0x080fe200078e020a */
[----:B------:R-:W-:Y:S01]  /*7940*/  SHF.L.U32 R5, R45, 0x10, RZ ;  /* 0x000000102d057819 */ /* 0x000fe200000006ff */
[----:B------:R-:W-:Y:S01]  /*7950*/  IMAD.SHL.U32 R7, R51, 0x100, RZ ;  /* 0x0000010033077824 */ /* 0x000fe200078e00ff */
[----:B------:R-:W-:Y:S01]  /*7960*/  PRMT R4, R45, 0x8880, RZ ;  /* 0x000088802d047816 */ /* 0x000fe200000000ff */
[-C--:B------:R-:W-:Y:S01]  /*7970*/  IMAD R15, R34, R40.reuse, R15 ;  /* 0x00000028220f7224 */ /* 0x080fe200078e020f */
[----:B------:R-:W-:Y:S01]  /*7980*/  SHF.R.S32.HI R5, RZ, 0x18, R5 ;  /* 0x00000018ff057819 */ /* 0x000fe20000011405 */
[-C--:B------:R-:W-:Y:S01]  /*7990*/  IMAD R12, R3, R40.reuse, R12 ;  /* 0x00000028030c7224 */ /* 0x080fe200078e020c */
[----:B------:R-:W-:Y:S01]  /*79a0*/  SHF.R.S32.HI R7, RZ, 0x18, R7 ;  /* 0x00000018ff077819 */ /* 0x000fe20000011407 */
[----:B------:R-:W-:Y:S01]  /*79b0*/  IMAD R13, R6, R40, R13 ;  /* 0x00000028060d7224 */ /* 0x000fe200078e020d */
[----:B------:R-:W-:Y:S01]  /*79c0*/  I2IP.S8.S32.SAT R15, R15, R10, RZ ;  /* 0x0000000a0f0f7239 */ /* 0x000fe200000014ff */
[----:B------:R-:W-:Y:S01]  /*79d0*/  IMAD R19, R38, R19, RZ ;  /* 0x0000001326137224 */ /* 0x000fe200078e02ff */
[----:B------:R-:W-:Y:S01]  /*79e0*/  SHF.R.S32.HI R10, RZ, 0x18, R51 ;  /* 0x00000018ff0a7819 */ /* 0x000fe20000011433 */
[----:B------:R-:W-:Y:S01]  /*79f0*/  IMAD R14, R7, R40, R14 ;  /* 0x00000028070e7224 */ /* 0x000fe200078e020e */
[----:B------:R-:W-:Y:S01]  /*7a00*/  PRMT R3, R44, 0x8880, RZ ;  /* 0x000088802c037816 */ /* 0x000fe200000000ff */
[----:B------:R-:W-:Y:S01]  /*7a10*/  IMAD R23, R38, R23, RZ ;  /* 0x0000001726177224 */ /* 0x000fe200078e02ff */
[----:B------:R-:W-:Y:S01]  /*7a20*/  I2IP.S8.S32.SAT R58, R9, R8, R15 ;  /* 0x00000008093a7239 */ /* 0x000fe2000000140f */
[-C--:B------:R-:W-:Y:S02]  /*7a30*/  IMAD R19, R10, R40.reuse, R19 ;  /* 0x000000280a137224 */ /* 0x080fe400078e0213 */
[-C--:B------:R-:W-:Y:S01]  /*7a40*/  IMAD R16, R3, R40.reuse, R16 ;  /* 0x0000002803107224 */ /* 0x080fe200078e0210 */
[----:B------:R-:W-:Y:S01]  /*7a50*/  SHF.R.S32.HI R3, RZ, 0x18, R44 ;  /* 0x00000018ff037819 */ /* 0x000fe2000001142c */
[----:B------:R-:W-:Y:S01]  /*7a60*/  IMAD R17, R0, R40, R17 ;  /* 0x0000002800117224 */ /* 0x000fe200078e0211 */
[----:B------:R-:W-:Y:S01]  /*7a70*/  I2IP.S8.S32.SAT R14, R19, R14, RZ ;  /* 0x0000000e130e7239 */ /* 0x000fe200000014ff */
[----:B------:R-:W-:Y:S02]  /*7a80*/  IMAD.SHL.U32 R0, R45, 0x100, RZ ;  /* 0x000001002d007824 */ /* 0x000fe400078e00ff */
[-C--:B------:R-:W-:Y:S01]  /*7a90*/  IMAD R18, R2, R40.reuse, R18 ;  /* 0x0000002802127224 */ /* 0x080fe200078e0212 */
[----:B------:R-:W-:Y:S01]  /*7aa0*/  SHF.R.S32.HI R2, RZ, 0x18, R45 ;  /* 0x00000018ff027819 */ /* 0x000fe2000001142d */
[-C--:B------:R-:W-:Y:S01]  /*7ab0*/  IMAD R23, R3, R40.reuse, R23 ;  /* 0x0000002803177224 */ /* 0x080fe200078e0217 */
[----:B------:R-:W-:Y:S01]  /*7ac0*/  SHF.R.S32.HI R0, RZ, 0x18, R0 ;  /* 0x00000018ff007819 */ /* 0x000fe20000011400 */
[-C--:B------:R-:W-:Y:S01]  /*7ad0*/  IMAD R20, R4, R40.reuse, R20 ;  /* 0x0000002804147224 */ /* 0x080fe200078e0214 */
[C---:B------:R-:W-:Y:S01]  /*7ae0*/  SHF.L.U32 R4, R46.reuse, 0x10, RZ ;  /* 0x000000102e047819 */ /* 0x040fe200000006ff */
[-C--:B------:R-:W-:Y:S01]  /*7af0*/  IMAD R21, R5, R40.reuse, R21 ;  /* 0x0000002805157224 */ /* 0x080fe200078e0215 */
[----:B------:R-:W-:Y:S01]  /*7b00*/  PRMT R3, R46, 0x8880, RZ ;  /* 0x000088802e037816 */ /* 0x000fe200000000ff */
[----:B------:R-:W-:Y:S01]  /*7b10*/  IMAD R27, R38, R27, RZ ;  /* 0x0000001b261b7224 */ /* 0x000fe200078e02ff */
[----:B------:R-:W-:Y:S01]  /*7b20*/  SHF.L.U32 R5, R46, 0x8, RZ ;  /* 0x000000082e057819 */ /* 0x000fe200000006ff */
[-C--:B------:R-:W-:Y:S01]  /*7b30*/  IMAD R22, R0, R40.reuse, R22 ;  /* 0x0000002800167224 */ /* 0x080fe200078e0216 */
[----:B------:R-:W-:Y:S01]  /*7b40*/  SHF.R.S32.HI R4, RZ, 0x18, R4 ;  /* 0x00000018ff047819 */ /* 0x000fe20000011404 */
[-C--:B------:R-:W-:Y:S01]  /*7b50*/  IMAD R27, R2, R40.reuse, R27 ;  /* 0x00000028021b7224 */ /* 0x080fe200078e021b */
[----:B------:R-:W-:Y:S01]  /*7b60*/  SHF.R.S32.HI R5, RZ, 0x18, R5 ;  /* 0x00000018ff057819 */ /* 0x000fe20000011405 */
[-C--:B------:R-:W-:Y:S01]  /*7b70*/  IMAD R24, R3, R40.reuse, R24 ;  /* 0x0000002803187224 */ /* 0x080fe200078e0218 */
[C---:B------:R-:W-:Y:S01]  /*7b80*/  SHF.L.U32 R3, R47.reuse, 0x10, RZ ;  /* 0x000000102f037819 */ /* 0x040fe200000006ff */
[-C--:B------:R-:W-:Y:S01]  /*7b90*/  IMAD R25, R4, R40.reuse, R25 ;  /* 0x0000002804197224 */ /* 0x080fe200078e0219 */
[----:B------:R-:W-:Y:S01]  /*7ba0*/  SHF.R.S32.HI R0, RZ, 0x18, R46 ;  /* 0x00000018ff007819 */ /* 0x000fe2000001142e */
[----:B------:R-:W-:Y:S01]  /*7bb0*/  IMAD R31, R38, R31, RZ ;  /* 0x0000001f261f7224 */ /* 0x000fe200078e02ff */
[----:B------:R-:W-:Y:S01]  /*7bc0*/  PRMT R2, R47, 0x8880, RZ ;  /* 0x000088802f027816 */ /* 0x000fe200000000ff */
[-C--:B------:R-:W-:Y:S01]  /*7bd0*/  IMAD R26, R5, R40.reuse, R26 ;  /* 0x00000028051a7224 */ /* 0x080fe200078e021a */
[----:B------:R-:W-:Y:S01]  /*7be0*/  SHF.L.U32 R4, R47, 0x8, RZ ;  /* 0x000000082f047819 */ /* 0x000fe200000006ff */
[-C--:B------:R-:W-:Y:S01]  /*7bf0*/  IMAD R31, R0, R40.reuse, R31 ;  /* 0x00000028001f7224 */ /* 0x080fe200078e021f */
[----:B------:R-:W-:Y:S01]  /*7c00*/  SHF.R.S32.HI R3, RZ, 0x18, R3 ;  /* 0x00000018ff037819 */ /* 0x000fe20000011403 */
[-C--:B------:R-:W-:Y:S01]  /*7c10*/  IMAD R28, R2, R40.reuse, R28 ;  /* 0x00000028021c7224 */ /* 0x080fe200078e021c */
[----:B------:R-:W-:Y:S01]  /*7c20*/  SHF.R.S32.HI R4, RZ, 0x18, R4 ;  /* 0x00000018ff047819 */ /* 0x000fe20000011404 */
[----:B------:R-:W-:Y:S01]  /*7c30*/  IMAD R35, R38, R35, RZ ;  /* 0x0000002326237224 */ /* 0x000fe200078e02ff */
[----:B------:R-:W-:Y:S01]  /*7c40*/  SHF.R.S32.HI R5, RZ, 0x18, R47 ;  /* 0x00000018ff057819 */ /* 0x000fe2000001142f */
[----:B------:R-:W-:Y:S01]  /*7c50*/  IMAD R29, R3, R40, R29 ;  /* 0x00000028031d7224 */ /* 0x000fe200078e021d */
[----:B------:R-:W-:Y:S01]  /*7c60*/  I2IP.S8.S32.SAT R59, R13, R12, R14 ;  /* 0x0000000c0d3b7239 */ /* 0x000fe2000000140e */
[----:B------:R-:W-:Y:S01]  /*7c70*/  IMAD R30, R4, R40, R30 ;  /* 0x00000028041e7224 */ /* 0x000fe200078e021e */
[----:B------:R-:W-:Y:S01]  /*7c80*/  I2IP.S8.S32.SAT R18, R23, R18, RZ ;  /* 0x0000001217127239 */ /* 0x000fe200000014ff */
[----:B------:R-:W-:Y:S01]  /*7c90*/  IMAD R35, R5, R40, R35 ;  /* 0x0000002805237224 */ /* 0x000fe200078e0223 */
[----:B------:R-:W-:Y:S01]  /*7ca0*/  I2IP.S8.S32.SAT R22, R27, R22, RZ ;  /* 0x000000161b167239 */ /* 0x000fe200000014ff */
[----:B------:R1:W-:Y:S01]  /*7cb0*/  STS.128 [R69+UR44+0x5200], R56 ;  /* 0x0052003845007988 */ /* 0x0003e20008000c2c */
[----:B------:R-:W-:Y:S02]  /*7cc0*/  I2IP.S8.S32.SAT R26, R31, R26, RZ ;  /* 0x0000001a1f1a7239 */ /* 0x000fe400000014ff */
[----:B------:R-:W-:Y:S02]  /*7cd0*/  I2IP.S8.S32.SAT R19, R35, R30, RZ ;  /* 0x0000001e23137239 */ /* 0x000fe400000014ff */
[----:B------:R-:W-:Y:S02]  /*7ce0*/  I2IP.S8.S32.SAT R16, R17, R16, R18 ;  /* 0x0000001011107239 */ /* 0x000fe40000001412 */
[----:B------:R-:W-:Y:S02]  /*7cf0*/  I2IP.S8.S32.SAT R17, R21, R20, R22 ;  /* 0x0000001415117239 */ /* 0x000fe40000001416 */
        /* <DEDUP_REMOVED lines=13> */
[----:B------:R-:W-:Y:S02]  /*7dd0*/  UIADD3 UR4, UP0, UPT, UR62, 0x680, URZ ;  /* 0x000006803e047890 */ /* 0x000fe4000ff1e0ff */
[----:B------:R-:W-:Y:S02]  /*7de0*/  UIADD3 UR9, UPT, UPT, UR49, 0x40, URZ ;  /* 0x0000004031097890 */ /* 0x000fe4000fffe0ff */
[----:B------:R-:W-:Y:S02]  /*7df0*/  UIADD3 UR8, UPT, UPT, UR44, 0x5200, URZ ;  /* 0x000052002c087890 */ /* 0x000fe4000fffe0ff */
[----:B------:R-:W-:Y:S01]  /*7e00*/  UIADD3.X UR5, UPT, UPT, URZ, UR63, URZ, UP0, !UPT ;  /* 0x0000003fff057290 */ /* 0x000fe200087fe4ff */
[----:B------:R-:W-:Y:S01]  /*7e10*/  UMOV UR10, UR50 ;  /* 0x00000032000a7c82 */ /* 0x000fe20008000000 */
[----:B------:R-:W-:Y:S07]  /*7e20*/  UMOV UR11, UR36 ;  /* 0x00000024000b7c82 */ /* 0x000fee0008000000 */
[----:B------:R2:W-:Y:S01]  /*7e30*/  UTMASTG.3D [UR8], [UR4] ;  /* 0x00000008040073b5 */ /* 0x0005e20008010000 */
[----:B------:R0:W-:Y:S01]  /*7e40*/  UTMACMDFLUSH ;  /* 0x00000000000079b7 */ /* 0x0001e20000000000 */
[----:B--2---:R-:W-:Y:S04]  /*7e50*/  DEPBAR.LE SB0, 0x1 ;  /* 0x000080400000791a */ /* 0x004fe80000000000 */
.L_x_121:
[----:B------:R-:W-:Y:S05]  /*7e60*/  BSYNC.RECONVERGENT B0 ;  /* 0x0000000000007941 */ /* 0x000fea0003800200 */
.L_x_120:
        /* <DEDUP_REMOVED lines=14> */
.L_x_125:
[----:B------:R-:W-:Y:S05]  /*7f50*/  BSYNC B0 ;  /* 0x0000000000007941 */ /* 0x000fea0003800000 */
.L_x_124:
[----:B------:R-:W-:Y:S01]  /*7f60*/  ISETP.NE.AND P0, PT, R54, RZ, PT ;  /* 0x000000ff3600720c */ /* 0x000fe20003f05270 */
[----:B------:R-:W-:Y:S11]  /*7f70*/  VIADD R82, R82, 0x1 ;  /* 0x0000000152527836 */ /* 0x000ff60000000000 */
[----:B------:R-:W-:Y:S01]  /*7f80*/  @!UPT UIADD3 URZ, UPT, UPT, URZ, URZ, URZ ;  /* 0x000000fffffff290 */ /* 0x000fe2000fffe0ff */
[----:B------:R3:W4:Y:S04]  /*7f90*/  @P0 LDS.128 R44, [R2+0x210] ;  /* 0x00021000022c0984 */ /* 0x0007280000000c00 */
[----:B------:R1:W1:Y:S01]  /*7fa0*/  @P0 LDS.128 R48, [R3+0x200] ;  /* 0x0002000003300984 */ /* 0x0002620000000c00 */
        /* <DEDUP_REMOVED lines=8> */
[----:B---3--:R-:W-:Y:S02]  /*8030*/  VIADD R2, R0, 0xc0 ;  /* 0x000000c000027836 */ /* 0x008fe40000000000 */
[----:B--2---:R-:W-:Y:S05]  /*8040*/  IMAD.U32 R0, RZ, RZ, UR45 ;  /* 0x0000002dff007e24 */ /* 0x004fea000f8e00ff */
[----:B------:R-:W-:Y:S04]  /*8050*/  PRMT R0, R0, 0x654, R2 ;  /* 0x0000065400007816 */ /* 0x000fe80000000002 */
[----:B-----5:R2:W-:Y:S02]  /*8060*/  SYNCS.ARRIVE.TRANS64.RED.A1T0 RZ, [R0+URZ], RZ ;  /* 0x000000ff00ff79a7 */ /* 0x0205e400081004ff */
[----:B--2---:R-:W-:Y:S04]  /*8070*/  SEL R0, RZ, 0x1, P0 ;  /* 0x00000001ff007807 */ /* 0x004fe80000000000 */
[----:B-1--4-:R-:W-:Y:S02]  /*8080*/  LOP3.LUT R81, R81, R0, RZ, 0x3c, !PT ;  /* 0x0000000051517212 */ /* 0x012fe400078e3cff */
.L_x_123:
[----:B------:R-:W-:Y:S05]  /*8090*/  BSYNC B1 ;  /* 0x0000000000017941 */ /* 0x000fea0003800000 */
.L_x_122:
        /* <DEDUP_REMOVED lines=21> */
.L_x_127:
        /* <DEDUP_REMOVED lines=36> */
[----:B------:R-:W-:Y:S01]  /*8430*/  SHF.L.U32 R0, R44, 0x10, RZ ;  /* 0x000000102c007819 */ /* 0x000fe200000006ff */
        /* <DEDUP_REMOVED lines=110> */
[----:B------:R-:W-:Y:S02]  /*8b20*/  UIADD3 UR4, UPT, UPT, UR44, 0x4200, URZ ;  /* 0x000042002c047890 */ /* 0x000fe4000fffe0ff */
[----:B------:R-:W-:Y:S01]  /*8b30*/  UIADD3 UR9, UPT, UPT, UR49, 0x80, URZ ;  /* 0x0000008031097890 */ /* 0x000fe2000fffe0ff */
[----:B------:R-:W-:Y:S01]  /*8b40*/  UMOV UR10, UR50 ;  /* 0x00000032000a7c82 */ /* 0x000fe20008000000 */
[----:B------:R-:W-:Y:S02]  /*8b50*/  UMOV UR11, UR36 ;  /* 0x00000024000b7c82 */ /* 0x000fe40008000000 */
        /* <DEDUP_REMOVED lines=8> */
.L_x_129:
[----:B------:R-:W-:Y:S05]  /*8be0*/  BSYNC.RECONVERGENT B0 ;  /* 0x0000000000007941 */ /* 0x000fea0003800200 */
.L_x_128:
        /* <DEDUP_REMOVED lines=14> */
.L_x_133:
[----:B------:R-:W-:Y:S05]  /*8cd0*/  BSYNC B0 ;  /* 0x0000000000007941 */ /* 0x000fea0003800000 */
.L_x_132:
        /* <DEDUP_REMOVED lines=18> */
.L_x_131:
[----:B------:R-:W-:Y:S05]  /*8e00*/  BSYNC B1 ;  /* 0x0000000000017941 */ /* 0x000fea0003800000 */
.L_x_130:
        /* <DEDUP_REMOVED lines=21> */
.L_x_135:
[----:B------:R-:W-:Y:S01]  /*8f60*/  ISETP.NE.AND P0, PT, R87, RZ, PT ;  /* 0x000000ff5700720c */ /* 0x000fe20003f05270 */
[----:B------:R-:W-:Y:S05]  /*8f70*/  WARPSYNC.ALL ;  /* 0x0000000000007948 */ /* 0x000fea0003800000 */
[----:B------:R-:W-:Y:S01]  /*8f80*/  IMAD.SHL.U32 R66, R49, 0x100, RZ ;  /* 0x0000010031427824 */ /* 0x000fe200078e00ff */
[----:B------:R-:W-:Y:S01]  /*8f90*/  R2UR UR4, R39 ;  /* 0x00000000270472ca */ /* 0x000fe200000e0000 */
[----:B------:R-:W-:Y:S01]  /*8fa0*/  IMAD.SHL.U32 R60, R51, 0x100, RZ ;  /* 0x00000100333c7824 */ /* 0x000fe200078e00ff */
[C---:B------:R-:W-:Y:S01]  /*8fb0*/  SHF.L.U32 R2, R48.reuse, 0x10, RZ ;  /* 0x0000001030027819 */ /* 0x040fe200000006ff */
[----:B----4-:R-:W-:Y:S01]  /*8fc0*/  IMAD.SHL.U32 R54, R45, 0x100, RZ ;  /* 0x000001002d367824 */ /* 0x010fe200078e00ff */
[C---:B------:R-:W-:Y:S01]  /*8fd0*/  PRMT R0, R48.reuse, 0x8880, RZ ;  /* 0x0000888030007816 */ /* 0x040fe200000000ff */
[----:B------:R-:W-:Y:S01]  /*8fe0*/  BSSY.RECONVERGENT B0, `(.L_x_136) ;  /* 0x000009e000007945 */ /* 0x000fe20003800200 */
[----:B------:R-:W-:Y:S02]  /*8ff0*/  SHF.L.U32 R3, R48, 0x8, RZ ;  /* 0x0000000830037819 */ /* 0x000fe400000006ff */
[----:B------:R-:W-:Y:S02]  /*9000*/  SHF.R.S32.HI R2, RZ, 0x18, R2 ;  /* 0x00000018ff027819 */ /* 0x000fe40000011402 */
[----:B------:R-:W-:Y:S02]  /*9010*/  PRMT R68, R49, 0x8880, RZ ;  /* 0x0000888031447816 */ /* 0x000fe400000000ff */
[----:B------:R-:W-:Y:S01]  /*9020*/  SHF.R.S32.HI R3, RZ, 0x18, R3 ;  /* 0x00000018ff037819 */ /* 0x000fe20000011403 */
[----:B-1----:R-:W-:Y:S01]  /*9030*/  LDTM.16dp32bit_t0_t15.x32 R4, tmem[UR4+0xc0] ;  /* 0x0000c004000479ee */ /* 0x002fe20008a80000 */
[----:B------:R-:W1:Y:S01]  /*9040*/  LDTM.16dp32bit_t16_t31.x32 R4, tmem[UR4+0xe0] ;  /* 0x0000e004000479ee */ /* 0x000e620008aa0000 */
[----:B------:R-:W-:Y:S01]  /*9050*/  NOP ;  /* 0x0000000000007918 */ /* 0x000fe20000000000 */
[----:B------:R-:W-:Y:S02]  /*9060*/  SHF.L.U32 R63, R50, 0x8, RZ ;  /* 0x00000008323f7819 */ /* 0x000fe400000006ff */
[C---:B------:R-:W-:Y:S02]  /*9070*/  PRMT R62, R51.reuse, 0x8880, RZ ;  /* 0x00008880333e7816 */ /* 0x040fe400000000ff */
[----:B------:R-:W-:Y:S02]  /*9080*/  SHF.L.U32 R61, R51, 0x10, RZ ;  /* 0x00000010333d7819 */ /* 0x000fe400000006ff */
[----:B------:R-:W-:Y:S02]  /*9090*/  R2UR UR5, R52 ;  /* 0x00000000340572ca */ /* 0x000fe400000e0000 */
[----:B------:R-:W-:Y:S01]  /*90a0*/  SHF.R.S32.HI R39, RZ, 0x18, R48 ;  /* 0x00000018ff277819 */ /* 0x000fe20000011430 */
[----:B------:R-:W-:Y:S01]  /*90b0*/  IMAD.SHL.U32 R48, R47, 0x100, RZ ;  /* 0x000001002f307824 */ /* 0x000fe200078e00ff */
[----:B------:R-:W-:Y:S02]  /*90c0*/  SHF.L.U32 R67, R49, 0x10, RZ ;  /* 0x0000001031437819 */ /* 0x000fe400000006ff */
[C---:B------:R-:W-:Y:S02]  /*90d0*/  PRMT R65, R50.reuse, 0x8880, RZ ;  /* 0x0000888032417816 */ /* 0x040fe400000000ff */
[----:B------:R-:W-:Y:S02]  /*90e0*/  SHF.R.S32.HI R41, RZ, 0x18, R49 ;  /* 0x00000018ff297819 */ /* 0x000fe40000011431 */
[----:B------:R-:W-:Y:S02]  /*90f0*/  SHF.L.U32 R64, R50, 0x10, RZ ;  /* 0x0000001032407819 */ /* 0x000fe400000006ff */
[----:B------:R-:W-:Y:S01]  /*9100*/  SHF.R.S32.HI R42, RZ, 0x18, R50 ;  /* 0x00000018ff2a7819 */ /* 0x000fe20000011432 */
[----:B------:R-:W-:Y:S01]  /*9110*/  UIADD3 UR4, UPT, UPT, UR5, 0x130, URZ ;  /* 0x0000013005047890 */ /* 0x000fe2000fffe0ff */
[----:B------:R-:W-:Y:S01]  /*9120*/  PRMT R59, R44, 0x8880, RZ ;  /* 0x000088802c3b7816 */ /* 0x000fe200000000ff */
[C---:B-1----:R-:W-:Y:S02]  /*9130*/  IMAD R4, R38.reuse, R4, RZ ;  /* 0x0000000426047224 */ /* 0x042fe400078e02ff */
[----:B------:R-:W-:Y:S01]  /*9140*/  UPRMT UR4, UR45, 0x654, UR4 ;  /* 0x000006542d047896 */ /* 0x000fe20008000004 */
[C---:B------:R-:W-:Y:S01]  /*9150*/  IMAD R5, R38.reuse, R5, RZ ;  /* 0x0000000526057224 */ /* 0x040fe200078e02ff */
[----:B------:R-:W-:Y:S01]  /*9160*/  SHF.R.S32.HI R43, RZ, 0x18, R51 ;  /* 0x00000018ff2b7819 */ /* 0x000fe20000011433 */
[----:B------:R-:W-:Y:S01]  /*9170*/  IMAD R6, R38, R6, RZ ;  /* 0x0000000626067224 */ /* 0x000fe200078e02ff */
[----:B------:R-:W-:Y:S01]  /*9180*/  SHF.L.U32 R51, R46, 0x8, RZ ;  /* 0x000000082e337819 */ /* 0x000fe200000006ff */
[----:B------:R-:W-:Y:S01]  /*9190*/  IMAD R4, R0, R40, R4 ;  /* 0x0000002800047224 */ /* 0x000fe200078e0204 */
[----:B------:R-:W-:Y:S01]  /*91a0*/  MOV R0, R68 ;  /* 0x0000004400007202 */ /* 0x000fe20000000f00 */
[----:B------:R-:W-:Y:S01]  /*91b0*/  IMAD R7, R38, R7, RZ ;  /* 0x0000000726077224 */ /* 0x000fe200078e02ff */
[----:B------:R-:W-:Y:S01]  /*91c0*/  SHF.L.U32 R58, R44, 0x10, RZ ;  /* 0x000000102c3a7819 */ /* 0x000fe200000006ff */
[-C--:B------:R-:W-:Y:S01]  /*91d0*/  IMAD R5, R2, R40.reuse, R5 ;  /* 0x0000002802057224 */ /* 0x080fe200078e0205 */
[----:B------:R-:W-:Y:S01]  /*91e0*/  SYNCS.ARRIVE.TRANS64.RED.A1T0 RZ, [UR4], RZ ;  /* 0x000000ffffff79a7 */ /* 0x000fe20008100404 */
[----:B------:R-:W-:Y:S01]  /*91f0*/  IMAD R6, R3, R40, R6 ;  /* 0x0000002803067224 */ /* 0x000fe200078e0206 */
[----:B------:R-:W-:Y:S01]  /*9200*/  SHF.R.S32.HI R2, RZ, 0x18, R67 ;  /* 0x00000018ff027819 */ /* 0x000fe20000011443 */
[C---:B------:R-:W-:Y:S01]  /*9210*/  IMAD R8, R38.reuse, R8, RZ ;  /* 0x0000000826087224 */ /* 0x040fe200078e02ff */
[----:B------:R-:W-:Y:S01]  /*9220*/  SHF.R.S32.HI R3, RZ, 0x18, R66 ;  /* 0x00000018ff037819 */ /* 0x000fe20000011442 */
[-C--:B------:R-:W-:Y:S01]  /*9230*/  IMAD R7, R39, R40.reuse, R7 ;  /* 0x0000002827077224 */ /* 0x080fe200078e0207 */
[----:B------:R-:W-:Y:S01]  /*9240*/  MOV R39, R65 ;  /* 0x0000004100277202 */ /* 0x000fe20000000f00 */
[----:B------:R-:W-:Y:S01]  /*9250*/  IMAD R9, R38, R9, RZ ;  /* 0x0000000926097224 */ /* 0x000fe200078e02ff */
[C---:B------:R-:W-:Y:S01]  /*9260*/  PRMT R56, R45.reuse, 0x8880, RZ ;  /* 0x000088802d387816 */ /* 0x040fe200000000ff */
[----:B------:R-:W-:Y:S01]  /*9270*/  IMAD R8, R0, R40, R8 ;  /* 0x0000002800087224 */ /* 0x000fe200078e0208 */
[----:B------:R-:W-:Y:S01]  /*9280*/  SHF.L.U32 R55, R45, 0x10, RZ ;  /* 0x000000102d377819 */ /* 0x000fe200000006ff */
[----:B------:R-:W-:Y:S01]  /*9290*/  IMAD R10, R38, R10, RZ ;  /* 0x0000000a260a7224 */ /* 0x000fe200078e02ff */
[----:B------:R-:W-:Y:S01]  /*92a0*/  PRMT R53, R46, 0x8880, RZ ;  /* 0x000088802e357816 */ /* 0x000fe200000000ff */
[----:B------:R-:W-:Y:S01]  /*92b0*/  IMAD R9, R2, R40, R9 ;  /* 0x0000002802097224 */ /* 0x000fe200078e0209 */
[----:B------:R-:W-:Y:S01]  /*92c0*/  SHF.R.S32.HI R45, RZ, 0x18, R45 ;  /* 0x00000018ff2d7819 */ /* 0x000fe2000001142d */
[----:B------:R-:W-:Y:S01]  /*92d0*/  IMAD R0, R38, R20, RZ ;  /* 0x0000001426007224 */ /* 0x000fe200078e02ff */
[----:B------:R-:W-:Y:S01]  /*92e0*/  SHF.L.U32 R52, R46, 0x10, RZ ;  /* 0x000000102e347819 */ /* 0x000fe200000006ff */
[C---:B------:R-:W-:Y:S01]  /*92f0*/  IMAD R11, R38.reuse, R11, RZ ;  /* 0x0000000b260b7224 */ /* 0x040fe200078e02ff */
[C---:B------:R-:W-:Y:S01]  /*9300*/  PRMT R50, R47.reuse, 0x8880, RZ ;  /* 0x000088802f327816 */ /* 0x040fe200000000ff */
[C---:B------:R-:W-:Y:S01]  /*9310*/  IMAD R2, R38.reuse, R21, RZ ;  /* 0x0000001526027224 */ /* 0x040fe200078e02ff */
[----:B------:R-:W-:Y:S01]  /*9320*/  SHF.R.S32.HI R46, RZ, 0x18, R46 ;  /* 0x00000018ff2e7819 */ /* 0x000fe2000001142e */
[C---:B------:R-:W-:Y:S01]  /*9330*/  IMAD R20, R38.reuse, R24, RZ ;  /* 0x0000001826147224 */ /* 0x040fe200078e02ff */
[----:B------:R-:W-:Y:S01]  /*9340*/  SHF.L.U32 R49, R47, 0x10, RZ ;  /* 0x000000102f317819 */ /* 0x000fe200000006ff */
[C---:B------:R-:W-:Y:S01]  /*9350*/  IMAD R21, R38.reuse, R25, RZ ;  /* 0x0000001926157224 */ /* 0x040fe200078e02ff */
[----:B------:R-:W-:Y:S01]  /*9360*/  SHF.R.S32.HI R47, RZ, 0x18, R47 ;  /* 0x00000018ff2f7819 */ /* 0x000fe2000001142f */
[----:B------:R-:W-:Y:S01]  /*9370*/  IMAD R24, R38, R28, RZ ;  /* 0x0000001c26187224 */ /* 0x000fe200078e02ff */
[----:B------:R-:W-:Y:S01]  /*9380*/  SHF.L.U32 R57, R44, 0x8, RZ ;  /* 0x000000082c397819 */ /* 0x000fe200000006ff */
[----:B------:R-:W-:Y:S01]  /*9390*/  IMAD R10, R3, R40, R10 ;  /* 0x00000028030a7224 */ /* 0x000fe200078e020a */
[----:B------:R-:W-:Y:S01]  /*93a0*/  SHF.R.S32.HI R44, RZ, 0x18, R44 ;  /* 0x00000018ff2c7819 */ /* 0x000fe2000001142c */
[----:B------:R-:W-:Y:S01]  /*93b0*/  IMAD R12, R38, R12, RZ ;  /* 0x0000000c260c7224 */ /* 0x000fe200078e02ff */
[----:B------:R-:W-:Y:S01]  /*93c0*/  IADD3 R36, PT, PT, R36, 0x1, RZ ;  /* 0x0000000124247810 */ /* 0x000fe20007ffe0ff */
[C---:B------:R-:W-:Y:S02]  /*93d0*/  IMAD R25, R38.reuse, R29, RZ ;  /* 0x0000001d26197224 */ /* 0x040fe400078e02ff */
[C---:B------:R-:W-:Y:S01]  /*93e0*/  IMAD R28, R38.reuse, R32, RZ ;  /* 0x00000020261c7224 */ /* 0x040fe200078e02ff */
[----:B------:R-:W-:Y:S01]  /*93f0*/  SHF.R.S32.HI R32, RZ, 0x18, R64 ;  /* 0x00000018ff207819 */ /* 0x000fe20000011440 */
[C---:B------:R-:W-:Y:S01]  /*9400*/  IMAD R29, R38.reuse, R33, RZ ;  /* 0x00000021261d7224 */ /* 0x040fe200078e02ff */
[----:B------:R-:W-:Y:S01]  /*9410*/  I2IP.S8.S32.SAT R33, R7, R6, RZ ;  /* 0x0000000607217239 */ /* 0x000fe200000014ff */
[----:B------:R-:W-:Y:S01]  /*9420*/  IMAD R11, R41, R40, R11 ;  /* 0x00000028290b7224 */ /* 0x000fe200078e020b */
[----:B------:R-:W-:Y:S01]  /*9430*/  SHF.R.S32.HI R6, RZ, 0x18, R63 ;  /* 0x00000018ff067819 */ /* 0x000fe2000001143f */
[C---:B------:R-:W-:Y:S01]  /*9440*/  IMAD R13, R38.reuse, R13, RZ ;  /* 0x0000000d260d7224 */ /* 0x040fe200078e02ff */
[----:B------:R-:W-:Y:S01]  /*9450*/  MOV R7, R62 ;  /* 0x0000003e00077202 */ /* 0x000fe20000000f00 */
[C---:B------:R-:W-:Y:S02]  /*9460*/  IMAD R14, R38.reuse, R14, RZ ;  /* 0x0000000e260e7224 */ /* 0x040fe400078e02ff */
[C---:B------:R-:W-:Y:S02]  /*9470*/  IMAD R3, R38.reuse, R22, RZ ;  /* 0x0000001626037224 */ /* 0x040fe400078e02ff */
[----:B------:R-:W-:Y:S02]  /*9480*/  IMAD R12, R39, R40, R12 ;  /* 0x00000028270c7224 */ /* 0x000fe400078e020c */
[C---:B------:R-:W-:Y:S02]  /*9490*/  IMAD R22, R38.reuse, R26, RZ ;  /* 0x0000001a26167224 */ /* 0x040fe400078e02ff */
[C---:B------:R-:W-:Y:S02]  /*94a0*/  IMAD R15, R38.reuse, R15, RZ ;  /* 0x0000000f260f7224 */ /* 0x040fe400078e02ff */
[----:B------:R-:W-:Y:S02]  /*94b0*/  IMAD R26, R38, R30, RZ ;  /* 0x0000001e261a7224 */ /* 0x000fe400078e02ff */
[----:B------:R-:W-:Y:S02]  /*94c0*/  IMAD R13, R32, R40, R13 ;  /* 0x00000028200d7224 */ /* 0x000fe400078e020d */
[C---:B------:R-:W-:Y:S01]  /*94d0*/  IMAD R30, R38.reuse, R34, RZ ;  /* 0x00000022261e7224 */ /* 0x040fe200078e02ff */
[----:B------:R-:W-:Y:S01]  /*94e0*/  I2IP.S8.S32.SAT R34, R11, R10, RZ ;  /* 0x0000000a0b227239 */ /* 0x000fe200000014ff */
[----:B------:R-:W-:Y:S01]  /*94f0*/  IMAD R16, R38, R16, RZ ;  /* 0x0000001026107224 */ /* 0x000fe200078e02ff */
[----:B------:R-:W-:Y:S01]  /*9500*/  SHF.R.S32.HI R10, RZ, 0x18, R61 ;  /* 0x00000018ff0a7819 */ /* 0x000fe2000001143d */
[----:B------:R-:W-:Y:S01]  /*9510*/  IMAD R14, R6, R40, R14 ;  /* 0x00000028060e7224 */ /* 0x000fe200078e020e */
[----:B------:R-:W-:Y:S01]  /*9520*/  I2IP.S8.S32.SAT R61, R9, R8, R34 ;  /* 0x00000008093d7239 */ /* 0x000fe20000001422 */
[----:B------:R-:W-:Y:S01]  /*9530*/  IMAD R17, R38, R17, RZ ;  /* 0x0000001126117224 */ /* 0x000fe200078e02ff */
[----:B------:R-:W-:Y:S01]  /*9540*/  SHF.R.S32.HI R11, RZ, 0x18, R60 ;  /* 0x00000018ff0b7819 */ /* 0x000fe2000001143c */
[----:B------:R-:W-:Y:S01]  /*9550*/  IMAD R15, R42, R40, R15 ;  /* 0x000000282a0f7224 */ /* 0x000fe200078e020f */
[----:B------:R-:W-:Y:S01]  /*9560*/  I2IP.S8.S32.SAT R60, R5, R4, R33 ;  /* 0x00000004053c7239 */ /* 0x000fe20000001421 */
[C---:B------:R-:W-:Y:S01]  /*9570*/  IMAD R18, R38.reuse, R18, RZ ;  /* 0x0000001226127224 */ /* 0x040fe200078e02ff */
[----:B------:R-:W-:Y:S01]  /*9580*/  SHF.R.S32.HI R5, RZ, 0x18, R58 ;  /* 0x00000018ff057819 */ /* 0x000fe2000001143a */
[----:B------:R-:W-:Y:S01]  /*9590*/  IMAD R16, R7, R40, R16 ;  /* 0x0000002807107224 */ /* 0x000fe200078e0210 */
[----:B------:R-:W-:Y:S01]  /*95a0*/  I2IP.S8.S32.SAT R14, R15, R14, RZ ;  /* 0x0000000e0f0e7239 */ /* 0x000fe200000014ff */
[----:B------:R-:W-:Y:S01]  /*95b0*/  IMAD R19, R38, R19, RZ ;  /* 0x0000001326137224 */ /* 0x000fe200078e02ff */
[----:B------:R-:W-:Y:S01]  /*95c0*/  SHF.R.S32.HI R7, RZ, 0x18, R48 ;  /* 0x00000018ff077819 */ /* 0x000fe20000011430 */
[----:B------:R-:W-:Y:S01]  /*95d0*/  IMAD R17, R10, R40, R17 ;  /* 0x000000280a117224 */ /* 0x000fe200078e0211 */
[----:B------:R-:W-:Y:S01]  /*95e0*/  I2IP.S8.S32.SAT R62, R13, R12, R14 ;  /* 0x0000000c0d3e7239 */ /* 0x000fe2000000140e */
[-C--:B------:R-:W-:Y:S01]  /*95f0*/  IMAD R18, R11, R40.reuse, R18 ;  /* 0x000000280b127224 */ /* 0x080fe200078e0212 */
[----:B------:R-:W-:Y:S01]  /*9600*/  SHF.R.S32.HI R6, RZ, 0x18, R57 ;  /* 0x00000018ff067819 */ /* 0x000fe20000011439 */
[----:B------:R-:W-:Y:S02]  /*9610*/  IMAD.MOV.U32 R4, RZ, RZ, R59 ;  /* 0x000000ffff047224 */ /* 0x000fe400078e003b */
[-C--:B------:R-:W-:Y:S02]  /*9620*/  IMAD R19, R43, R40.reuse, R19 ;  /* 0x000000282b137224 */ /* 0x080fe400078e0213 */
[----:B------:R-:W-:Y:S01]  /*9630*/  IMAD R0, R4, R40, R0 ;  /* 0x0000002804007224 */ /* 0x000fe200078e0200 */
[----:B------:R-:W-:Y:S01]  /*9640*/  MOV R4, R56 ;  /* 0x0000003800047202 */ /* 0x000fe20000000f00 */
[----:B------:R-:W-:Y:S01]  /*9650*/  IMAD R23, R38, R23, RZ ;  /* 0x0000001726177224 */ /* 0x000fe200078e02ff */
[----:B------:R-:W-:Y:S01]  /*9660*/  I2IP.S8.S32.SAT R18, R19, R18, RZ ;  /* 0x0000001213127239 */ /* 0x000fe200000014ff */
[-C--:B------:R-:W-:Y:S01]  /*9670*/  IMAD R2, R5, R40.reuse, R2 ;  /* 0x0000002805027224 */ /* 0x080fe200078e0202 */
[----:B------:R-:W-:Y:S01]  /*9680*/  SHF.R.S32.HI R5, RZ, 0x18, R55 ;  /* 0x00000018ff057819 */ /* 0x000fe20000011437 */
[----:B------:R-:W-:Y:S01]  /*9690*/  IMAD R3, R6, R40, R3 ;  /* 0x0000002806037224 */ /* 0x000fe200078e0203 */
[----:B------:R-:W-:Y:S01]  /*96a0*/  I2IP.S8.S32.SAT R63, R17, R16, R18 ;  /* 0x00000010113f7239 */ /* 0x000fe20000001412 */
[-C--:B------:R-:W-:Y:S01]  /*96b0*/  IMAD R23, R44, R40.reuse, R23 ;  /* 0x000000282c177224 */ /* 0x080fe200078e0217 */
[----:B------:R-:W-:Y:S01]  /*96c0*/  SHF.R.S32.HI R6, RZ, 0x18, R54 ;  /* 0x00000018ff067819 */ /* 0x000fe20000011436 */
[-C--:B------:R-:W-:Y:S01]  /*96d0*/  IMAD R20, R4, R40.reuse, R20 ;  /* 0x0000002804147224 */ /* 0x080fe200078e0214 */
[----:B------:R-:W-:Y:S01]  /*96e0*/  MOV R4, R53 ;  /* 0x0000003500047202 */ /* 0x000fe20000000f00 */
[----:B------:R1:W-:Y:S01]  /*96f0*/  STS.128 [R69+UR44+0x5200], R60 ;  /* 0x0052003c45007988 */ /* 0x0003e20008000c2c */
[----:B------:R-:W-:Y:S01]  /*9700*/  IMAD R27, R38, R27, RZ ;  /* 0x0000001b261b7224 */ /* 0x000fe200078e02ff */
[----:B------:R-:W-:Y:S01]  /*9710*/  I2IP.S8.S32.SAT R3, R23, R3, RZ ;  /* 0x0000000317037239 */ /* 0x000fe200000014ff */
[-C--:B------:R-:W-:Y:S01]  /*9720*/  IMAD R21, R5, R40.reuse, R21 ;  /* 0x0000002805157224 */ /* 0x080fe200078e0215 */
[----:B------:R-:W-:Y:S01]  /*9730*/  SHF.R.S32.HI R5, RZ, 0x18, R52 ;  /* 0x00000018ff057819 */ /* 0x000fe20000011434 */
[-C--:B------:R-:W-:Y:S01]  /*9740*/  IMAD R22, R6, R40.reuse, R22 ;  /* 0x0000002806167224 */ /* 0x080fe200078e0216 */
[----:B------:R-:W-:Y:S01]  /*9750*/  SHF.R.S32.HI R6, RZ, 0x18, R49 ;  /* 0x00000018ff067819 */ /* 0x000fe20000011431 */
[-C--:B------:R-:W-:Y:S02]  /*9760*/  IMAD R27, R45, R40.reuse, R27 ;  /* 0x000000282d1b7224 */ /* 0x080fe400078e021b */
[-C--:B------:R-:W-:Y:S01]  /*9770*/  IMAD R24, R4, R40.reuse, R24 ;  /* 0x0000002804187224 */ /* 0x080fe200078e0218 */
[----:B------:R-:W-:Y:S01]  /*9780*/  SHF.R.S32.HI R4, RZ, 0x18, R51 ;  /* 0x00000018ff047819 */ /* 0x000fe20000011433 */
[----:B------:R-:W-:Y:S01]  /*9790*/  IMAD R25, R5, R40, R25 ;  /* 0x0000002805197224 */ /* 0x000fe200078e0219 */
[----:B------:R-:W-:Y:S01]  /*97a0*/  MOV R5, R50 ;  /* 0x0000003200057202 */ /* 0x000fe20000000f00 */
[----:B------:R-:W-:Y:S02]  /*97b0*/  IMAD R31, R38, R31, RZ ;  /* 0x0000001f261f7224 */ /* 0x000fe400078e02ff */
[----:B------:R-:W-:Y:S01]  /*97c0*/  IMAD R26, R4, R40, R26 ;  /* 0x00000028041a7224 */ /* 0x000fe200078e021a */
[----:B------:R-:W-:Y:S01]  /*97d0*/  I2IP.S8.S32.SAT R4, R2, R0, R3 ;  /* 0x0000000002047239 */ /* 0x000fe20000001403 */
[-C--:B------:R-:W-:Y:S02]  /*97e0*/  IMAD R31, R46, R40.reuse, R31 ;  /* 0x000000282e1f7224 */ /* 0x080fe400078e021f */
[----:B------:R-:W-:Y:S01]  /*97f0*/  IMAD R28, R5, R40, R28 ;  /* 0x00000028051c7224 */ /* 0x000fe200078e021c */
[----:B------:R-:W-:Y:S01]  /*9800*/  I2IP.S8.S32.SAT R5, R27, R22, RZ ;  /* 0x000000161b057239 */ /* 0x000fe200000014ff */
[----:B------:R-:W-:Y:S01]  /*9810*/  IMAD R29, R6, R40, R29 ;  /* 0x00000028061d7224 */ /* 0x000fe200078e021d */
[----:B------:R-:W-:Y:S01]  /*9820*/  I2IP.S8.S32.SAT R6, R31, R26, RZ ;  /* 0x0000001a1f067239 */ /* 0x000fe200000014ff */
[----:B------:R-:W-:Y:S01]  /*9830*/  IMAD R35, R38, R35, RZ ;  /* 0x0000002326237224 */ /* 0x000fe200078e02ff */
[----:B------:R-:W-:Y:S01]  /*9840*/  I2IP.S8.S32.SAT R5, R21, R20, R5 ;  /* 0x0000001415057239 */ /* 0x000fe20000001405 */
[----:B------:R-:W-:Y:S01]  /*9850*/  IMAD R30, R7, R40, R30 ;  /* 0x00000028071e7224 */ /* 0x000fe200078e021e */
[----:B------:R-:W-:Y:S01]  /*9860*/  I2IP.S8.S32.SAT R6, R25, R24, R6 ;  /* 0x0000001819067239 */ /* 0x000fe20000001406 */
[----:B------:R-:W-:Y:S05]  /*9870*/  IMAD R35, R47, R40, R35 ;  /* 0x000000282f237224 */ /* 0x000fea00078e0223 */
[----:B------:R-:W-:Y:S04]  /*9880*/  I2IP.S8.S32.SAT R7, R35, R30, RZ ;  /* 0x0000001e23077239 */ /* 0x000fe800000014ff */
[----:B------:R-:W-:Y:S05]  /*9890*/  I2IP.S8.S32.SAT R7, R29, R28, R7 ;  /* 0x0000001c1d077239 */ /* 0x000fea0000001407 */
        /* <DEDUP_REMOVED lines=18> */
.L_x_137:
[----:B------:R-:W-:Y:S05]  /*99c0*/  BSYNC.RECONVERGENT B0 ;  /* 0x0000000000007941 */ /* 0x000fea0003800200 */
.L_x_136:
[----:B------:R-:W-:Y:S01]  /*99d0*/  R2UR UR5, R76 ;  /* 0x000000004c0572ca */ /* 0x000fe200000e0000 */
[----:B------:R-:W-:Y:S01]  /*99e0*/  BAR.SYNC.DEFER_BLOCKING 0x1, 0x80 ;  /* 0x0042000000007b1d */ /* 0x000fe20000010000 */
[----:B------:R-:W-:Y:S01]  /*99f0*/  R2UR UR4, R77 ;  /* 0x000000004d0472ca */ /* 0x000fe200000e0000 */
[----:B------:R-:W-:Y:S01]  /*9a00*/  UISETP.NE.AND UP0, UPT, UR46, URZ, UPT ;  /* 0x000000ff2e00728c */ /* 0x000fe2000bf05270 */
[----:B------:R-:W-:Y:S02]  /*9a10*/  ISETP.NE.AND P0, PT, R79, 0x2, PT ;  /* 0x000000024f00780c */ /* 0x000fe40003f05270 */
[----:B------:R-:W-:Y:S02]  /*9a20*/  ISETP.NE.AND P1, PT, R36, 0x4, PT ;  /* 0x000000042400780c */ /* 0x000fe40003f25270 */
[----:B------:R-:W-:Y:S02]  /*9a30*/  SEL R2, RZ, 0x1, P0 ;  /* 0x00000001ff027807 */ /* 0x000fe40000000000 */
[----:B------:R-:W-:Y:S02]  /*9a40*/  SEL R0, RZ, 0x1, P1 ;  /* 0x00000001ff007807 */ /* 0x000fe40000800000 */
[----:B------:R-:W-:Y:S01]  /*9a50*/  LOP3.LUT R83, R83, R2, RZ, 0x3c, !PT ;  /* 0x0000000253537212 */ /* 0x000fe200078e3cff */
[----:B------:R-:W-:Y:S01]  /*9a60*/  UIADD3 UR20, UPT, UPT, UR37, UR5, URZ ;  /* 0x0000000525147290 */ /* 0x000fe2000fffe0ff */
[----:B------:R-:W-:Y:S01]  /*9a70*/  LOP3.LUT R84, R84, R0, RZ, 0x3c, !PT ;  /* 0x0000000054547212 */ /* 0x000fe200078e3cff */
[----:B------:R-:W-:Y:S01]  /*9a80*/  UIADD3 UR16, UPT, UPT, UR38, UR4, URZ ;  /* 0x0000000426107290 */ /* 0x000fe2000fffe0ff */
[----:B------:R-:W-:Y:S02]  /*9a90*/  SEL R79, R79, RZ, P0 ;  /* 0x000000ff4f4f7207 */ /* 0x000fe40000000000 */
[----:B------:R-:W-:Y:S01]  /*9aa0*/  SEL R36, R36, RZ, P1 ;  /* 0x000000ff24247207 */ /* 0x000fe20000800000 */
[----:B------:R-:W-:Y:S01]  /*9ab0*/  UMOV UR36, UR59 ;  /* 0x0000003b00247c82 */ /* 0x000fe20008000000 */
[----:B------:R-:W-:Y:S07]  /*9ac0*/  BRA.U UP0, `(.L_x_138) ;  /* 0xffffffb900c47547 */ /* 0x000fee000b83ffff */
[----:B------:R-:W-:Y:S05]  /*9ad0*/  EXIT ;  /* 0x000000000000794d */ /* 0x000fea0003800000 */
.L_x_25:
[----:B--2---:R2:W3:Y:S02]  /*9ae0*/  SYNCS.PHASECHK.TRANS64.TRYWAIT P0, [R0+URZ+0x160], R2 ;  /* 0x00016002000075a7 */ /* 0x0044e400080011ff */
[----:B---3--:R-:W-:Y:S05]  /*9af0*/  @!P0 NANOSLEEP.SYNCS 0x989680 ;  /* 0x009896800000895d */ /* 0x008fea0003900000 */
[----:B------:R-:W3:Y:S02]  /*9b00*/  @!P0 SYNCS.PHASECHK.TRANS64 P0, [R0+URZ+0x160], R2 ;  /* 0x00016002000085a7 */ /* 0x000ee400080010ff */
[----:B---3--:R-:W-:Y:S05]  /*9b10*/  @!P0 BRA `(.L_x_25) ;  /* 0xfffffffc00f08947 */ /* 0x008fea000383ffff */
[----:B------:R-:W-:Y:S05]  /*9b20*/  BRA `(.L_x_139) ;  /* 0xffffff7c00a47947 */ /* 0x000fea000383ffff */
.L_x_28:
[----:B-1----:R-:W-:-:S07]  /*9b30*/  MOV R0, UR33 ;  /* 0x0000002100007c02 */ /* 0x002fce0008000f00 */
.L_x_140:
[----:B-1----:R1:W2:Y:S02]  /*9b40*/  SYNCS.PHASECHK.TRANS64.TRYWAIT P0, [R0+URZ+0x50], R3 ;  /* 0x00005003000075a7 */ /* 0x0022a400080011ff */
[----:B--2---:R-:W-:Y:S05]  /*9b50*/  @!P0 NANOSLEEP.SYNCS 0x989680 ;  /* 0x009896800000895d */ /* 0x004fea0003900000 */
[----:B------:R-:W2:Y:S02]  /*9b60*/  @!P0 SYNCS.PHASECHK.TRANS64 P0, [R0+URZ+0x50], R3 ;  /* 0x00005003000085a7 */ /* 0x000ea400080010ff */
[----:B--2---:R-:W-:Y:S05]  /*9b70*/  @!P0 BRA `(.L_x_140) ;  /* 0xfffffffc00f08947 */ /* 0x004fea000383ffff */
[----:B------:R-:W-:Y:S05]  /*9b80*/  BRA `(.L_x_27) ;  /* 0xffffff7c00ec7947 */ /* 0x000fea000383ffff */
.L_x_35:
[----:B-1----:R-:W-:-:S07]  /*9b90*/  MOV R0, UR17 ;  /* 0x0000001100007c02 */ /* 0x002fce0008000f00 */
.L_x_141:
[----:B-1----:R1:W2:Y:S02]  /*9ba0*/  SYNCS.PHASECHK.TRANS64.TRYWAIT P0, [R0+URZ+0x50], R3 ;  /* 0x00005003000075a7 */ /* 0x0022a400080011ff */
[----:B--2---:R-:W-:Y:S05]  /*9bb0*/  @!P0 NANOSLEEP.SYNCS 0x989680 ;  /* 0x009896800000895d */ /* 0x004fea0003900000 */
[----:B------:R-:W2:Y:S02]  /*9bc0*/  @!P0 SYNCS.PHASECHK.TRANS64 P0, [R0+URZ+0x50], R3 ;  /* 0x00005003000085a7 */ /* 0x000ea400080010ff */
[----:B--2---:R-:W-:Y:S05]  /*9bd0*/  @!P0 BRA `(.L_x_141) ;  /* 0xfffffffc00f08947 */ /* 0x004fea000383ffff */
[----:B------:R-:W-:Y:S05]  /*9be0*/  BRA `(.L_x_34) ;  /* 0xffffff8000a87947 */ /* 0x000fea000383ffff */
.L_x_40:
[----:B-1----:R1:W2:Y:S02]  /*9bf0*/  SYNCS.PHASECHK.TRANS64.TRYWAIT P0, [R3+URZ+0xf0], R0 ;  /* 0x0000f000030075a7 */ /* 0x0022a400080011ff */
[----:B--2---:R-:W-:Y:S05]  /*9c00*/  @!P0 NANOSLEEP.SYNCS 0x989680 ;  /* 0x009896800000895d */ /* 0x004fea0003900000 */
[----:B------:R-:W2:Y:S02]  /*9c10*/  @!P0 SYNCS.PHASECHK.TRANS64 P0, [R3+URZ+0xf0], R0 ;  /* 0x0000f000030085a7 */ /* 0x000ea400080010ff */
[----:B--2---:R-:W-:Y:S05]  /*9c20*/  @!P0 BRA `(.L_x_40) ;  /* 0xfffffffc00f08947 */ /* 0x004fea000383ffff */
[----:B------:R-:W-:Y:S05]  /*9c30*/  BRA `(.L_x_142) ;  /* 0xffffff84004c7947 */ /* 0x000fea000383ffff */
.L_x_44:
[----:B------:R-:W-:-:S07]  /*9c40*/  MOV R0, UR4 ;  /* 0x0000000400007c02 */ /* 0x000fce0008000f00 */
.L_x_143:
[----:B-1----:R1:W2:Y:S02]  /*9c50*/  SYNCS.PHASECHK.TRANS64.TRYWAIT P0, [R0+URZ], R2 ;  /* 0x00000002000075a7 */ /* 0x0022a400080011ff */
[----:B--2---:R-:W-:Y:S05]  /*9c60*/  @!P0 NANOSLEEP.SYNCS 0x989680 ;  /* 0x009896800000895d */ /* 0x004fea0003900000 */
[----:B------:R-:W2:Y:S02]  /*9c70*/  @!P0 SYNCS.PHASECHK.TRANS64 P0, [R0+URZ], R2 ;  /* 0x00000002000085a7 */ /* 0x000ea400080010ff */
[----:B--2---:R-:W-:Y:S05]  /*9c80*/  @!P0 BRA `(.L_x_143) ;  /* 0xfffffffc00f08947 */ /* 0x004fea000383ffff */
[----:B------:R-:W-:Y:S05]  /*9c90*/  BRA `(.L_x_144) ;  /* 0xffffff8800f87947 */ /* 0x000fea000383ffff */
.L_x_45:
[----:B------:R-:W-:-:S07]  /*9ca0*/  MOV R0, UR5 ;  /* 0x0000000500007c02 */ /* 0x000fce0008000f00 */
.L_x_145:
[----:B-1----:R1:W2:Y:S02]  /*9cb0*/  SYNCS.PHASECHK.TRANS64.TRYWAIT P0, [R0+URZ], R3 ;  /* 0x00000003000075a7 */ /* 0x0022a400080011ff */
[----:B--2---:R-:W-:Y:S05]  /*9cc0*/  @!P0 NANOSLEEP.SYNCS 0x989680 ;  /* 0x009896800000895d */ /* 0x004fea0003900000 */
[----:B------:R-:W2:Y:S02]  /*9cd0*/  @!P0 SYNCS.PHASECHK.TRANS64 P0, [R0+URZ], R3 ;  /* 0x00000003000085a7 */ /* 0x000ea400080010ff */
[----:B--2---:R-:W-:Y:S05]  /*9ce0*/  @!P0 BRA `(.L_x_145) ;  /* 0xfffffffc00f08947 */ /* 0x004fea000383ffff */
[----:B------:R-:W-:Y:S05]  /*9cf0*/  BRA `(.L_x_146) ;  /* 0xffffff8c00047947 */ /* 0x000fea000383ffff */
.L_x_46:
[----:B------:R-:W-:-:S07]  /*9d00*/  MOV R0, UR5 ;  /* 0x0000000500007c02 */ /* 0x000fce0008000f00 */
.L_x_147:
[----:B-1----:R1:W2:Y:S02]  /*9d10*/  SYNCS.PHASECHK.TRANS64.TRYWAIT P0, [R0+URZ], R3 ;  /* 0x00000003000075a7 */ /* 0x0022a400080011ff */
[----:B--2---:R-:W-:Y:S05]  /*9d20*/  @!P0 NANOSLEEP.SYNCS 0x989680 ;  /* 0x009896800000895d */ /* 0x004fea0003900000 */
[----:B------:R-:W2:Y:S02]  /*9d30*/  @!P0 SYNCS.PHASECHK.TRANS64 P0, [R0+URZ], R3 ;  /* 0x00000003000085a7 */ /* 0x000ea400080010ff */
[----:B--2---:R-:W-:Y:S05]  /*9d40*/  @!P0 BRA `(.L_x_147) ;  /* 0xfffffffc00f08947 */ /* 0x004fea000383ffff */
[----:B------:R-:W-:Y:S05]  /*9d50*/  BRA `(.L_x_148) ;  /* 0xffffff8c00107947 */ /* 0x000fea000383ffff */
.L_x_47:
[----:B------:R-:W-:-:S07]  /*9d60*/  MOV R0, UR5 ;  /* 0x0000000500007c02 */ /* 0x000fce0008000f00 */
.L_x_149:
[----:B-1----:R1:W2:Y:S02]  /*9d70*/  SYNCS.PHASECHK.TRANS64.TRYWAIT P0, [R0+URZ], R3 ;  /* 0x00000003000075a7 */ /* 0x0022a400080011ff */
[----:B--2---:R-:W-:Y:S05]  /*9d80*/  @!P0 NANOSLEEP.SYNCS 0x989680 ;  /* 0x009896800000895d */ /* 0x004fea0003900000 */
[----:B------:R-:W2:Y:S02]  /*9d90*/  @!P0 SYNCS.PHASECHK.TRANS64 P0, [R0+URZ], R3 ;  /* 0x00000003000085a7 */ /* 0x000ea400080010ff */
[----:B--2---:R-:W-:Y:S05]  /*9da0*/  @!P0 BRA `(.L_x_149) ;  /* 0xfffffffc00f08947 */ /* 0x004fea000383ffff */
[----:B------:R-:W-:Y:S05]  /*9db0*/  BRA `(.L_x_150) ;  /* 0xffffff8c001c7947 */ /* 0x000fea000383ffff */
.L_x_48:
[----:B------:R-:W-:-:S07]  /*9dc0*/  MOV R0, UR5 ;  /* 0x0000000500007c02 */ /* 0x000fce0008000f00 */
.L_x_151:
[----:B-1----:R1:W2:Y:S02]  /*9dd0*/  SYNCS.PHASECHK.TRANS64.TRYWAIT P0, [R0+URZ], R3 ;  /* 0x00000003000075a7 */ /* 0x0022a400080011ff */
[----:B--2---:R-:W-:Y:S05]  /*9de0*/  @!P0 NANOSLEEP.SYNCS 0x989680 ;  /* 0x009896800000895d */ /* 0x004fea0003900000 */
[----:B------:R-:W2:Y:S02]  /*9df0*/  @!P0 SYNCS.PHASECHK.TRANS64 P0, [R0+URZ], R3 ;  /* 0x00000003000085a7 */ /* 0x000ea400080010ff */
[----:B--2---:R-:W-:Y:S05]  /*9e00*/  @!P0 BRA `(.L_x_151) ;  /* 0xfffffffc00f08947 */ /* 0x004fea000383ffff */
[----:B------:R-:W-:Y:S05]  /*9e10*/  BRA `(.L_x_152) ;  /* 0xffffff8c00287947 */ /* 0x000fea000383ffff */
.L_x_49:
[----:B------:R-:W-:-:S07]  /*9e20*/  MOV R0, UR5 ;  /* 0x0000000500007c02 */ /* 0x000fce0008000f00 */
.L_x_153:
[----:B-1----:R1:W2:Y:S02]  /*9e30*/  SYNCS.PHASECHK.TRANS64.TRYWAIT P0, [R0+URZ], R3 ;  /* 0x00000003000075a7 */ /* 0x0022a400080011ff */
[----:B--2---:R-:W-:Y:S05]  /*9e40*/  @!P0 NANOSLEEP.SYNCS 0x989680 ;  /* 0x009896800000895d */ /* 0x004fea0003900000 */
[----:B------:R-:W2:Y:S02]  /*9e50*/  @!P0 SYNCS.PHASECHK.TRANS64 P0, [R0+URZ], R3 ;  /* 0x00000003000085a7 */ /* 0x000ea400080010ff */
[----:B--2---:R-:W-:Y:S05]  /*9e60*/  @!P0 BRA `(.L_x_153) ;  /* 0xfffffffc00f08947 */ /* 0x004fea000383ffff */
[----:B------:R-:W-:Y:S05]  /*9e70*/  BRA `(.L_x_154) ;  /* 0xffffff8c00347947 */ /* 0x000fea000383ffff */
.L_x_50:
[----:B------:R-:W-:-:S07]  /*9e80*/  MOV R0, UR5 ;  /* 0x0000000500007c02 */ /* 0x000fce0008000f00 */
.L_x_155:
[----:B-1----:R1:W2:Y:S02]  /*9e90*/  SYNCS.PHASECHK.TRANS64.TRYWAIT P0, [R0+URZ], R3 ;  /* 0x00000003000075a7 */ /* 0x0022a400080011ff */
[----:B--2---:R-:W-:Y:S05]  /*9ea0*/  @!P0 NANOSLEEP.SYNCS 0x989680 ;  /* 0x009896800000895d */ /* 0x004fea0003900000 */
[----:B------:R-:W2:Y:S02]  /*9eb0*/  @!P0 SYNCS.PHASECHK.TRANS64 P0, [R0+URZ], R3 ;  /* 0x00000003000085a7 */ /* 0x000ea400080010ff */
[----:B--2---:R-:W-:Y:S05]  /*9ec0*/  @!P0 BRA `(.L_x_155) ;  /* 0xfffffffc00f08947 */ /* 0x004fea000383ffff */
[----:B------:R-:W-:Y:S05]  /*9ed0*/  BRA `(.L_x_156) ;  /* 0xffffff8c00407947 */ /* 0x000fea000383ffff */
.L_x_51:
[----:B------:R-:W-:-:S07]  /*9ee0*/  MOV R0, UR5 ;  /* 0x0000000500007c02 */ /* 0x000fce0008000f00 */
.L_x_157:
[----:B-1----:R1:W2:Y:S02]  /*9ef0*/  SYNCS.PHASECHK.TRANS64.TRYWAIT P0, [R0+URZ], R3 ;  /* 0x00000003000075a7 */ /* 0x0022a400080011ff */
[----:B--2---:R-:W-:Y:S05]  /*9f00*/  @!P0 NANOSLEEP.SYNCS 0x989680 ;  /* 0x009896800000895d */ /* 0x004fea0003900000 */
[----:B------:R-:W2:Y:S02]  /*9f10*/  @!P0 SYNCS.PHASECHK.TRANS64 P0, [R0+URZ], R3 ;  /* 0x00000003000085a7 */ /* 0x000ea400080010ff */
[----:B--2---:R-:W-:Y:S05]  /*9f20*/  @!P0 BRA `(.L_x_157) ;  /* 0xfffffffc00f08947 */ /* 0x004fea000383ffff */
[----:B------:R-:W-:Y:S05]  /*9f30*/  BRA `(.L_x_158) ;  /* 0xffffff8c004c7947 */ /* 0x000fea000383ffff */
.L_x_52:
[----:B------:R-:W-:-:S07]  /*9f40*/  MOV R0, UR5 ;  /* 0x0000000500007c02 */ /* 0x000fce0008000f00 */
.L_x_159:
[----:B-1----:R1:W2:Y:S02]  /*9f50*/  SYNCS.PHASECHK.TRANS64.TRYWAIT P0, [R0+URZ], R3 ;  /* 0x00000003000075a7 */ /* 0x0022a400080011ff */
[----:B--2---:R-:W-:Y:S05]  /*9f60*/  @!P0 NANOSLEEP.SYNCS 0x989680 ;  /* 0x009896800000895d */ /* 0x004fea0003900000 */
[----:B------:R-:W2:Y:S02]  /*9f70*/  @!P0 SYNCS.PHASECHK.TRANS64 P0, [R0+URZ], R3 ;  /* 0x00000003000085a7 */ /* 0x000ea400080010ff */
[----:B--2---:R-:W-:Y:S05]  /*9f80*/  @!P0 BRA `(.L_x_159) ;  /* 0xfffffffc00f08947 */ /* 0x004fea000383ffff */
[----:B------:R-:W-:Y:S05]  /*9f90*/  BRA `(.L_x_160) ;  /* 0xffffff8c00587947 */ /* 0x000fea000383ffff */
.L_x_55:
[----:B-1----:R1:W2:Y:S02]  /*9fa0*/  SYNCS.PHASECHK.TRANS64.TRYWAIT P0, [R2+URZ+0x150], R4 ;  /* 0x00015004020075a7 */ /* 0x0022a400080011ff */
[----:B--2---:R-:W-:Y:S05]  /*9fb0*/  @!P0 NANOSLEEP.SYNCS 0x989680 ;  /* 0x009896800000895d */ /* 0x004fea0003900000 */
[----:B------:R-:W2:Y:S02]  /*9fc0*/  @!P0 SYNCS.PHASECHK.TRANS64 P0, [R2+URZ+0x150], R4 ;  /* 0x00015004020085a7 */ /* 0x000ea400080010ff */
[----:B--2---:R-:W-:Y:S05]  /*9fd0*/  @!P0 BRA `(.L_x_55) ;  /* 0xfffffffc00f08947 */ /* 0x004fea000383ffff */
[----:B------:R-:W-:Y:S05]  /*9fe0*/  BRA `(.L_x_161) ;  /* 0xffffff8c00b47947 */ /* 0x000fea000383ffff */
.L_x_56:
[----:B------:R-:W-:-:S07]  /*9ff0*/  MOV R2, UR4 ;  /* 0x0000000400027c02 */ /* 0x000fce0008000f00 */
.L_x_162:
[----:B-1----:R1:W2:Y:S02]  /*a000*/  SYNCS.PHASECHK.TRANS64.TRYWAIT P0, [R2+URZ+0x100], R5 ;  /* 0x00010005020075a7 */ /* 0x0022a400080011ff */
[----:B--2---:R-:W-:Y:S05]  /*a010*/  @!P0 NANOSLEEP.SYNCS 0x989680 ;  /* 0x009896800000895d */ /* 0x004fea0003900000 */
[----:B------:R-:W2:Y:S02]  /*a020*/  @!P0 SYNCS.PHASECHK.TRANS64 P0, [R2+URZ+0x100], R5 ;  /* 0x00010005020085a7 */ /* 0x000ea400080010ff */
[----:B--2---:R-:W-:Y:S05]  /*a030*/  @!P0 BRA `(.L_x_162) ;  /* 0xfffffffc00f08947 */ /* 0x004fea000383ffff */
[----:B------:R-:W-:Y:S05]  /*a040*/  BRA `(.L_x_163) ;  /* 0xffffff8c00c47947 */ /* 0x000fea000383ffff */
.L_x_57:
[----:B-1----:R1:W2:Y:S02]  /*a050*/  SYNCS.PHASECHK.TRANS64.TRYWAIT P1, [R2+URZ+0xf0], R4 ;  /* 0x0000f004020075a7 */ /* 0x0022a400080211ff */
[----:B--2---:R-:W-:Y:S05]  /*a060*/  @!P1 NANOSLEEP.SYNCS 0x989680 ;  /* 0x009896800000995d */ /* 0x004fea0003900000 */
[----:B------:R-:W2:Y:S02]  /*a070*/  @!P1 SYNCS.PHASECHK.TRANS64 P1, [R2+URZ+0xf0], R4 ;  /* 0x0000f004020095a7 */ /* 0x000ea400080210ff */
[----:B--2---:R-:W-:Y:S05]  /*a080*/  @!P1 BRA `(.L_x_57) ;  /* 0xfffffffc00f09947 */ /* 0x004fea000383ffff */
[----:B------:R-:W-:Y:S05]  /*a090*/  BRA `(.L_x_164) ;  /* 0xffffff8c00f47947 */ /* 0x000fea000383ffff */
.L_x_60:
[----:B------:R-:W-:-:S07]  /*a0a0*/  MOV R0, UR4 ;  /* 0x0000000400007c02 */ /* 0x000fce0008000f00 */
.L_x_165:
[----:B-1----:R1:W2:Y:S02]  /*a0b0*/  SYNCS.PHASECHK.TRANS64.TRYWAIT P0, [R0+URZ+0x100], R2 ;  /* 0x00010002000075a7 */ /* 0x0022a400080011ff */
[----:B--2---:R-:W-:Y:S05]  /*a0c0*/  @!P0 NANOSLEEP.SYNCS 0x989680 ;  /* 0x009896800000895d */ /* 0x004fea0003900000 */
[----:B------:R-:W2:Y:S02]  /*a0d0*/  @!P0 SYNCS.PHASECHK.TRANS64 P0, [R0+URZ+0x100], R2 ;  /* 0x00010002000085a7 */ /* 0x000ea400080010ff */
[----:B--2---:R-:W-:Y:S05]  /*a0e0*/  @!P0 BRA `(.L_x_165) ;  /* 0xfffffffc00f08947 */ /* 0x004fea000383ffff */
[----:B------:R-:W-:Y:S05]  /*a0f0*/  BRA `(.L_x_59) ;  /* 0xffffff9000487947 */ /* 0x000fea000383ffff */
.L_x_67:
[----:B-1----:R1:W2:Y:S02]  /*a100*/  SYNCS.PHASECHK.TRANS64.TRYWAIT P1, [R0+URZ+0xf0], R2 ;  /* 0x0000f002000075a7 */ /* 0x0022a400080211ff */
[----:B--2---:R-:W-:Y:S05]  /*a110*/  @!P1 NANOSLEEP.SYNCS 0x989680 ;  /* 0x009896800000995d */ /* 0x004fea0003900000 */
[----:B------:R-:W2:Y:S02]  /*a120*/  @!P1 SYNCS.PHASECHK.TRANS64 P1, [R0+URZ+0xf0], R2 ;  /* 0x0000f002000095a7 */ /* 0x000ea400080210ff */
[----:B--2---:R-:W-:Y:S05]  /*a130*/  @!P1 BRA `(.L_x_67) ;  /* 0xfffffffc00f09947 */ /* 0x004fea000383ffff */
[----:B------:R-:W-:Y:S05]  /*a140*/  BRA `(.L_x_166) ;  /* 0xffffff9400ac7947 */ /* 0x000fea000383ffff */
.L_x_68:
[----:B------:R-:W-:-:S07]  /*a150*/  MOV R2, UR23 ;  /* 0x0000001700027c02 */ /* 0x000fce0008000f00 */
.L_x_167:
[----:B-1----:R1:W2:Y:S02]  /*a160*/  SYNCS.PHASECHK.TRANS64.TRYWAIT P0, [R2+URZ+0x130], R0 ;  /* 0x00013000020075a7 */ /* 0x0022a400080011ff */
[----:B--2---:R-:W-:Y:S05]  /*a170*/  @!P0 NANOSLEEP.SYNCS 0x989680 ;  /* 0x009896800000895d */ /* 0x004fea0003900000 */
[----:B------:R-:W2:Y:S02]  /*a180*/  @!P0 SYNCS.PHASECHK.TRANS64 P0, [R2+URZ+0x130], R0 ;  /* 0x00013000020085a7 */ /* 0x000ea400080010ff */
[----:B--2---:R-:W-:Y:S05]  /*a190*/  @!P0 BRA `(.L_x_167) ;  /* 0xfffffffc00f08947 */ /* 0x004fea000383ffff */
[----:B------:R-:W-:Y:S05]  /*a1a0*/  BRA `(.L_x_168) ;  /* 0xffffff9400fc7947 */ /* 0x000fea000383ffff */
.L_x_71:
[----:B------:R-:W-:Y:S07]  /*a1b0*/  MOV R0, UR5 ;  /* 0x0000000500007c02 */ /* 0x000fee0008000f00 */
.L_x_169:
[----:B-1----:R1:W2:Y:S02]  /*a1c0*/  SYNCS.PHASECHK.TRANS64.TRYWAIT P0, [R0+URZ], R2 ;  /* 0x00000002000075a7 */ /* 0x0022a400080011ff */
[----:B--2---:R-:W-:Y:S05]  /*a1d0*/  @!P0 NANOSLEEP.SYNCS 0x989680 ;  /* 0x009896800000895d */ /* 0x004fea0003900000 */
[----:B------:R-:W2:Y:S02]  /*a1e0*/  @!P0 SYNCS.PHASECHK.TRANS64 P0, [R0+URZ], R2 ;  /* 0x00000002000085a7 */ /* 0x000ea400080010ff */
[----:B--2---:R-:W-:Y:S05]  /*a1f0*/  @!P0 BRA `(.L_x_169) ;  /* 0xfffffffc00f08947 */ /* 0x004fea000383ffff */
[----:B------:R-:W-:Y:S05]  /*a200*/  BRA `(.L_x_70) ;  /* 0xffffff9800187947 */ /* 0x000fea000383ffff */
.L_x_74:
[----:B------:R-:W-:-:S07]  /*a210*/  MOV R0, UR4 ;  /* 0x0000000400007c02 */ /* 0x000fce0008000f00 */
.L_x_170:
[----:B--2---:R2:W4:Y:S02]  /*a220*/  SYNCS.PHASECHK.TRANS64.TRYWAIT P0, [R0+URZ], R2 ;  /* 0x00000002000075a7 */ /* 0x00452400080011ff */
[----:B----4-:R-:W-:Y:S05]  /*a230*/  @!P0 NANOSLEEP.SYNCS 0x989680 ;  /* 0x009896800000895d */ /* 0x010fea0003900000 */
[----:B------:R-:W4:Y:S02]  /*a240*/  @!P0 SYNCS.PHASECHK.TRANS64 P0, [R0+URZ], R2 ;  /* 0x00000002000085a7 */ /* 0x000f2400080010ff */
[----:B----4-:R-:W-:Y:S05]  /*a250*/  @!P0 BRA `(.L_x_170) ;  /* 0xfffffffc00f08947 */ /* 0x010fea000383ffff */
[----:B------:R-:W-:Y:S05]  /*a260*/  BRA `(.L_x_171) ;  /* 0xffffff9800cc7947 */ /* 0x000fea000383ffff */
.L_x_75:
[----:B------:R-:W-:-:S07]  /*a270*/  MOV R0, UR5 ;  /* 0x0000000500007c02 */ /* 0x000fce0008000f00 */
.L_x_172:
[----:B-1----:R1:W2:Y:S02]  /*a280*/  SYNCS.PHASECHK.TRANS64.TRYWAIT P0, [R0+URZ], R3 ;  /* 0x00000003000075a7 */ /* 0x0022a400080011ff */
[----:B--2---:R-:W-:Y:S05]  /*a290*/  @!P0 NANOSLEEP.SYNCS 0x989680 ;  /* 0x009896800000895d */ /* 0x004fea0003900000 */
[----:B------:R-:W2:Y:S02]  /*a2a0*/  @!P0 SYNCS.PHASECHK.TRANS64 P0, [R0+URZ], R3 ;  /* 0x00000003000085a7 */ /* 0x000ea400080010ff */
[----:B--2---:R-:W-:Y:S05]  /*a2b0*/  @!P0 BRA `(.L_x_172) ;  /* 0xfffffffc00f08947 */ /* 0x004fea000383ffff */
[----:B------:R-:W-:Y:S05]  /*a2c0*/  BRA `(.L_x_173) ;  /* 0xffffff9800d87947 */ /* 0x000fea000383ffff */
.L_x_76:
[----:B------:R-:W-:-:S07]  /*a2d0*/  MOV R0, UR5 ;  /* 0x0000000500007c02 */ /* 0x000fce0008000f00 */
.L_x_174:
[----:B-1----:R1:W2:Y:S02]  /*a2e0*/  SYNCS.PHASECHK.TRANS64.TRYWAIT P0, [R0+URZ], R3 ;  /* 0x00000003000075a7 */ /* 0x0022a400080011ff */
[----:B--2---:R-:W-:Y:S05]  /*a2f0*/  @!P0 NANOSLEEP.SYNCS 0x989680 ;  /* 0x009896800000895d */ /* 0x004fea0003900000 */
[----:B------:R-:W2:Y:S02]  /*a300*/  @!P0 SYNCS.PHASECHK.TRANS64 P0, [R0+URZ], R3 ;  /* 0x00000003000085a7 */ /* 0x000ea400080010ff */
[----:B--2---:R-:W-:Y:S05]  /*a310*/  @!P0 BRA `(.L_x_174) ;  /* 0xfffffffc00f08947 */ /* 0x004fea000383ffff */
[----:B------:R-:W-:Y:S05]  /*a320*/  BRA `(.L_x_175) ;  /* 0xffffff9800e47947 */ /* 0x000fea000383ffff */
.L_x_77:
[----:B-1----:R-:W-:-:S07]  /*a330*/  MOV R0, UR4 ;  /* 0x0000000400007c02 */ /* 0x002fce0008000f00 */
.L_x_176:
[----:B-1----:R1:W2:Y:S02]  /*a340*/  SYNCS.PHASECHK.TRANS64.TRYWAIT P0, [R0+URZ], R2 ;  /* 0x00000002000075a7 */ /* 0x0022a400080011ff */
[----:B--2---:R-:W-:Y:S05]  /*a350*/  @!P0 NANOSLEEP.SYNCS 0x989680 ;  /* 0x009896800000895d */ /* 0x004fea0003900000 */
[----:B------:R-:W2:Y:S02]  /*a360*/  @!P0 SYNCS.PHASECHK.TRANS64 P0, [R0+URZ], R2 ;  /* 0x00000002000085a7 */ /* 0x000ea400080010ff */
[----:B--2---:R-:W-:Y:S05]  /*a370*/  @!P0 BRA `(.L_x_176) ;  /* 0xfffffffc00f08947 */ /* 0x004fea000383ffff */
[----:B------:R-:W-:Y:S05]  /*a380*/  BRA `(.L_x_177) ;  /* 0xffffff9800f07947 */ /* 0x000fea000383ffff */
.L_x_82:
[----:B--2---:R2:W3:Y:S02]  /*a390*/  SYNCS.PHASECHK.TRANS64.TRYWAIT P0, [R12+URZ+0xf0], R0 ;  /* 0x0000f0000c0075a7 */ /* 0x0044e400080011ff */
[----:B---3--:R-:W-:Y:S05]  /*a3a0*/  @!P0 NANOSLEEP.SYNCS 0x989680 ;  /* 0x009896800000895d */ /* 0x008fea0003900000 */
[----:B------:R-:W3:Y:S02]  /*a3b0*/  @!P0 SYNCS.PHASECHK.TRANS64 P0, [R12+URZ+0xf0], R0 ;  /* 0x0000f0000c0085a7 */ /* 0x000ee400080010ff */
[----:B---3--:R-:W-:Y:S05]  /*a3c0*/  @!P0 BRA `(.L_x_82) ;  /* 0xfffffffc00f08947 */ /* 0x008fea000383ffff */
[----:B------:R-:W-:Y:S05]  /*a3d0*/  BRA `(.L_x_178) ;  /* 0xffffffa000107947 */ /* 0x000fea000383ffff */
.L_x_85:
[----:B-1----:R-:W-:Y:S07]  /*a3e0*/  MOV R0, UR21 ;  /* 0x0000001500007c02 */ /* 0x002fee0008000f00 */
.L_x_179:
[----:B-1----:R1:W2:Y:S02]  /*a3f0*/  SYNCS.PHASECHK.TRANS64.TRYWAIT P2, [R0+URZ+0xe8], R6 ;  /* 0x0000e806000075a7 */ /* 0x0022a400080411ff */
[----:B--2---:R-:W-:Y:S05]  /*a400*/  @!P2 NANOSLEEP.SYNCS 0x989680 ;  /* 0x009896800000a95d */ /* 0x004fea0003900000 */
[----:B------:R-:W2:Y:S02]  /*a410*/  @!P2 SYNCS.PHASECHK.TRANS64 P2, [R0+URZ+0xe8], R6 ;  /* 0x0000e8060000a5a7 */ /* 0x000ea400080410ff */
[----:B--2---:R-:W-:Y:S05]  /*a420*/  @!P2 BRA `(.L_x_179) ;  /* 0xfffffffc00f0a947 */ /* 0x004fea000383ffff */
[----:B------:R-:W-:Y:S05]  /*a430*/  BRA `(.L_x_84) ;  /* 0xffffffa400787947 */ /* 0x000fea000383ffff */
.L_x_88:
[----:B------:R-:W-:Y:S07]  /*a440*/  MOV R0, UR21 ;  /* 0x0000001500007c02 */ /* 0x000fee0008000f00 */
.L_x_180:
[----:B-1----:R1:W2:Y:S02]  /*a450*/  SYNCS.PHASECHK.TRANS64.TRYWAIT P0, [R0+URZ+0xc0], R9 ;  /* 0x0000c009000075a7 */ /* 0x0022a400080011ff */
[----:B--2---:R-:W-:Y:S05]  /*a460*/  @!P0 NANOSLEEP.SYNCS 0x989680 ;  /* 0x009896800000895d */ /* 0x004fea0003900000 */
[----:B------:R-:W2:Y:S02]  /*a470*/  @!P0 SYNCS.PHASECHK.TRANS64 P0, [R0+URZ+0xc0], R9 ;  /* 0x0000c009000085a7 */ /* 0x000ea400080010ff */
[----:B--2---:R-:W-:Y:S05]  /*a480*/  @!P0 BRA `(.L_x_180) ;  /* 0xfffffffc00f08947 */ /* 0x004fea000383ffff */
[----:B------:R-:W-:Y:S05]  /*a490*/  BRA `(.L_x_181) ;  /* 0xffffffa400d47947 */ /* 0x000fea000383ffff */
.L_x_89:
[----:B------:R-:W-:Y:S07]  /*a4a0*/  MOV R0, UR21 ;  /* 0x0000001500007c02 */ /* 0x000fee0008000f00 */
.L_x_182:
[----:B-1----:R1:W2:Y:S02]  /*a4b0*/  SYNCS.PHASECHK.TRANS64.TRYWAIT P0, [R0+URZ+0xc8], R9 ;  /* 0x0000c809000075a7 */ /* 0x0022a400080011ff */
[----:B--2---:R-:W-:Y:S05]  /*a4c0*/  @!P0 NANOSLEEP.SYNCS 0x989680 ;  /* 0x009896800000895d */ /* 0x004fea0003900000 */
[----:B------:R-:W2:Y:S02]  /*a4d0*/  @!P0 SYNCS.PHASECHK.TRANS64 P0, [R0+URZ+0xc8], R9 ;  /* 0x0000c809000085a7 */ /* 0x000ea400080010ff */
[----:B--2---:R-:W-:Y:S05]  /*a4e0*/  @!P0 BRA `(.L_x_182) ;  /* 0xfffffffc00f08947 */ /* 0x004fea000383ffff */
[----:B------:R-:W-:Y:S05]  /*a4f0*/  BRA `(.L_x_183) ;  /* 0xffffffa800107947 */ /* 0x000fea000383ffff */
.L_x_90:
[----:B------:R-:W-:Y:S07]  /*a500*/  MOV R0, UR21 ;  /* 0x0000001500007c02 */ /* 0x000fee0008000f00 */
.L_x_184:
[----:B-1----:R1:W2:Y:S02]  /*a510*/  SYNCS.PHASECHK.TRANS64.TRYWAIT P0, [R0+URZ+0xd0], R9 ;  /* 0x0000d009000075a7 */ /* 0x0022a400080011ff */
[----:B--2---:R-:W-:Y:S05]  /*a520*/  @!P0 NANOSLEEP.SYNCS 0x989680 ;  /* 0x009896800000895d */ /* 0x004fea0003900000 */
[----:B------:R-:W2:Y:S02]  /*a530*/  @!P0 SYNCS.PHASECHK.TRANS64 P0, [R0+URZ+0xd0], R9 ;  /* 0x0000d009000085a7 */ /* 0x000ea400080010ff */
[----:B--2---:R-:W-:Y:S05]  /*a540*/  @!P0 BRA `(.L_x_184) ;  /* 0xfffffffc00f08947 */ /* 0x004fea000383ffff */
[----:B------:R-:W-:Y:S05]  /*a550*/  BRA `(.L_x_185) ;  /* 0xffffffa800587947 */ /* 0x000fea000383ffff */
.L_x_91:
[----:B------:R-:W-:Y:S07]  /*a560*/  MOV R0, UR21 ;  /* 0x0000001500007c02 */ /* 0x000fee0008000f00 */
.L_x_186:
[----:B-1----:R1:W2:Y:S02]  /*a570*/  SYNCS.PHASECHK.TRANS64.TRYWAIT P0, [R0+URZ+0xd8], R9 ;  /* 0x0000d809000075a7 */ /* 0x0022a400080011ff */
[----:B--2---:R-:W-:Y:S05]  /*a580*/  @!P0 NANOSLEEP.SYNCS 0x989680 ;  /* 0x009896800000895d */ /* 0x004fea0003900000 */
[----:B------:R-:W2:Y:S02]  /*a590*/  @!P0 SYNCS.PHASECHK.TRANS64 P0, [R0+URZ+0xd8], R9 ;  /* 0x0000d809000085a7 */ /* 0x000ea400080010ff */
[----:B--2---:R-:W-:Y:S05]  /*a5a0*/  @!P0 BRA `(.L_x_186) ;  /* 0xfffffffc00f08947 */ /* 0x004fea000383ffff */
[----:B------:R-:W-:Y:S05]  /*a5b0*/  BRA `(.L_x_187) ;  /* 0xffffffa8009c7947 */ /* 0x000fea000383ffff */
.L_x_93:
[----:B------:R-:W-:-:S07]  /*a5c0*/  MOV R0, UR21 ;  /* 0x0000001500007c02 */ /* 0x000fce0008000f00 */
.L_x_188:
[----:B-1----:R1:W3:Y:S02]  /*a5d0*/  SYNCS.PHASECHK.TRANS64.TRYWAIT P0, [R0+URZ+0xc0], R2 ;  /* 0x0000c002000075a7 */ /* 0x0022e400080011ff */
[----:B---3--:R-:W-:Y:S05]  /*a5e0*/  @!P0 NANOSLEEP.SYNCS 0x989680 ;  /* 0x009896800000895d */ /* 0x008fea0003900000 */
[----:B------:R-:W3:Y:S02]  /*a5f0*/  @!P0 SYNCS.PHASECHK.TRANS64 P0, [R0+URZ+0xc0], R2 ;  /* 0x0000c002000085a7 */ /* 0x000ee400080010ff */
[----:B---3--:R-:W-:Y:S05]  /*a600*/  @!P0 BRA `(.L_x_188) ;  /* 0xfffffffc00f08947 */ /* 0x008fea000383ffff */
[----:B------:R-:W-:Y:S05]  /*a610*/  BRA `(.L_x_189) ;  /* 0xffffffac00147947 */ /* 0x000fea000383ffff */
.L_x_94:
[----:B-1----:R-:W-:-:S07]  /*a620*/  MOV R0, UR21 ;  /* 0x0000001500007c02 */ /* 0x002fce0008000f00 */
.L_x_190:
[----:B-1----:R1:W3:Y:S02]  /*a630*/  SYNCS.PHASECHK.TRANS64.TRYWAIT P0, [R0+URZ+0xc8], R2 ;  /* 0x0000c802000075a7 */ /* 0x0022e400080011ff */
[----:B---3--:R-:W-:Y:S05]  /*a640*/  @!P0 NANOSLEEP.SYNCS 0x989680 ;  /* 0x009896800000895d */ /* 0x008fea0003900000 */
[----:B------:R-:W3:Y:S02]  /*a650*/  @!P0 SYNCS.PHASECHK.TRANS64 P0, [R0+URZ+0xc8], R2 ;  /* 0x0000c802000085a7 */ /* 0x000ee400080010ff */
[----:B---3--:R-:W-:Y:S05]  /*a660*/  @!P0 BRA `(.L_x_190) ;  /* 0xfffffffc00f08947 */ /* 0x008fea000383ffff */
[----:B------:R-:W-:Y:S05]  /*a670*/  BRA `(.L_x_191) ;  /* 0xffffffac00047947 */ /* 0x000fea000383ffff */
.L_x_95:
[----:B-1----:R-:W-:-:S07]  /*a680*/  MOV R0, UR21 ;  /* 0x0000001500007c02 */ /* 0x002fce0008000f00 */
.L_x_192:
[----:B-1----:R1:W3:Y:S02]  /*a690*/  SYNCS.PHASECHK.TRANS64.TRYWAIT P0, [R0+URZ+0xd0], R2 ;  /* 0x0000d002000075a7 */ /* 0x0022e400080011ff */
[----:B---3--:R-:W-:Y:S05]  /*a6a0*/  @!P0 NANOSLEEP.SYNCS 0x989680 ;  /* 0x009896800000895d */ /* 0x008fea0003900000 */
[----:B------:R-:W3:Y:S02]  /*a6b0*/  @!P0 SYNCS.PHASECHK.TRANS64 P0, [R0+URZ+0xd0], R2 ;  /* 0x0000d002000085a7 */ /* 0x000ee400080010ff */
[----:B---3--:R-:W-:Y:S05]  /*a6c0*/  @!P0 BRA `(.L_x_192) ;  /* 0xfffffffc00f08947 */ /* 0x008fea000383ffff */
[----:B------:R-:W-:Y:S05]  /*a6d0*/  BRA `(.L_x_193) ;  /* 0xffffffa800f47947 */ /* 0x000fea000383ffff */
.L_x_97:
[----:B-1----:R1:W2:Y:S02]  /*a6e0*/  SYNCS.PHASECHK.TRANS64.TRYWAIT P0, [R3+URZ+0xf0], R0 ;  /* 0x0000f000030075a7 */ /* 0x0022a400080011ff */
[----:B--2---:R-:W-:Y:S05]  /*a6f0*/  @!P0 NANOSLEEP.SYNCS 0x989680 ;  /* 0x009896800000895d */ /* 0x004fea0003900000 */
[----:B------:R-:W2:Y:S02]  /*a700*/  @!P0 SYNCS.PHASECHK.TRANS64 P0, [R3+URZ+0xf0], R0 ;  /* 0x0000f000030085a7 */ /* 0x000ea400080010ff */
[----:B--2---:R-:W-:Y:S05]  /*a710*/  @!P0 BRA `(.L_x_97) ;  /* 0xfffffffc00f08947 */ /* 0x004fea000383ffff */
[----:B------:R-:W-:Y:S05]  /*a720*/  BRA `(.L_x_194) ;  /* 0xffffffac00c07947 */ /* 0x000fea000383ffff */
.L_x_108:
[----:B-1----:R1:W2:Y:S02]  /*a730*/  SYNCS.PHASECHK.TRANS64.TRYWAIT P1, [R2+URZ+0xa0], R0 ;  /* 0x0000a000020075a7 */ /* 0x0022a400080211ff */
[----:B--2---:R-:W-:Y:S05]  /*a740*/  @!P1 NANOSLEEP.SYNCS 0x989680 ;  /* 0x009896800000995d */ /* 0x004fea0003900000 */
[----:B------:R-:W2:Y:S02]  /*a750*/  @!P1 SYNCS.PHASECHK.TRANS64 P1, [R2+URZ+0xa0], R0 ;  /* 0x0000a000020095a7 */ /* 0x000ea400080210ff */
[----:B--2---:R-:W-:Y:S05]  /*a760*/  @!P1 BRA `(.L_x_108) ;  /* 0xfffffffc00f09947 */ /* 0x004fea000383ffff */
[----:B------:R-:W-:Y:S05]  /*a770*/  BRA `(.L_x_107) ;  /* 0xffffffbc00347947 */ /* 0x000fea000383ffff */
.L_x_110:
[----:B-1----:R1:W2:Y:S02]  /*a780*/  SYNCS.PHASECHK.TRANS64.TRYWAIT P0, [R52+URZ+0x110], R3 ;  /* 0x00011003340075a7 */ /* 0x0022a400080011ff */
[----:B--2---:R-:W-:Y:S05]  /*a790*/  @!P0 NANOSLEEP.SYNCS 0x989680 ;  /* 0x009896800000895d */ /* 0x004fea0003900000 */
[----:B------:R-:W2:Y:S02]  /*a7a0*/  @!P0 SYNCS.PHASECHK.TRANS64 P0, [R52+URZ+0x110], R3 ;  /* 0x00011003340085a7 */ /* 0x000ea400080010ff */
[----:B--2---:R-:W-:Y:S05]  /*a7b0*/  @!P0 BRA `(.L_x_110) ;  /* 0xfffffffc00f08947 */ /* 0x004fea000383ffff */
[----:B------:R-:W-:Y:S05]  /*a7c0*/  BRA `(.L_x_109) ;  /* 0xffffffbc00887947 */ /* 0x000fea000383ffff */
.L_x_118:
[----:B--2---:R2:W3:Y:S02]  /*a7d0*/  SYNCS.PHASECHK.TRANS64.TRYWAIT P0, [R0+URZ+0xa0], R2 ;  /* 0x0000a002000075a7 */ /* 0x0044e400080011ff */
[----:B---3--:R-:W-:Y:S05]  /*a7e0*/  @!P0 NANOSLEEP.SYNCS 0x989680 ;  /* 0x009896800000895d */ /* 0x008fea0003900000 */
[----:B------:R-:W3:Y:S02]  /*a7f0*/  @!P0 SYNCS.PHASECHK.TRANS64 P0, [R0+URZ+0xa0], R2 ;  /* 0x0000a002000085a7 */ /* 0x000ee400080010ff */
[----:B---3--:R-:W-:Y:S05]  /*a800*/  @!P0 BRA `(.L_x_118) ;  /* 0xfffffffc00f08947 */ /* 0x008fea000383ffff */
[----:B------:R-:W-:Y:S05]  /*a810*/  BRA `(.L_x_117) ;  /* 0xffffffc8007c7947 */ /* 0x000fea000383ffff */
.L_x_126:
[----:B--2---:R2:W3:Y:S02]  /*a820*/  SYNCS.PHASECHK.TRANS64.TRYWAIT P0, [R0+URZ+0xa0], R4 ;  /* 0x0000a004000075a7 */ /* 0x0044e400080011ff */
[----:B---3--:R-:W-:Y:S05]  /*a830*/  @!P0 NANOSLEEP.SYNCS 0x989680 ;  /* 0x009896800000895d */ /* 0x008fea0003900000 */
[----:B------:R-:W3:Y:S02]  /*a840*/  @!P0 SYNCS.PHASECHK.TRANS64 P0, [R0+URZ+0xa0], R4 ;  /* 0x0000a004000085a7 */ /* 0x000ee400080010ff */
[----:B---3--:R-:W-:Y:S05]  /*a850*/  @!P0 BRA `(.L_x_126) ;  /* 0xfffffffc00f08947 */ /* 0x008fea000383ffff */
[----:B------:R-:W-:Y:S05]  /*a860*/  BRA `(.L_x_125) ;  /* 0xffffffd400b87947 */ /* 0x000fea000383ffff */
.L_x_134:
[----:B--2---:R2:W3:Y:S02]  /*a870*/  SYNCS.PHASECHK.TRANS64.TRYWAIT P0, [R0+URZ+0xa0], R2 ;  /* 0x0000a002000075a7 */ /* 0x0044e400080011ff */
[----:B---3--:R-:W-:Y:S05]  /*a880*/  @!P0 NANOSLEEP.SYNCS 0x989680 ;  /* 0x009896800000895d */ /* 0x008fea0003900000 */
[----:B------:R-:W3:Y:S02]  /*a890*/  @!P0 SYNCS.PHASECHK.TRANS64 P0, [R0+URZ+0xa0], R2 ;  /* 0x0000a002000085a7 */ /* 0x000ee400080010ff */
[----:B---3--:R-:W-:Y:S05]  /*a8a0*/  @!P0 BRA `(.L_x_134) ;  /* 0xfffffffc00f08947 */ /* 0x008fea000383ffff */
[----:B------:R-:W-:Y:S05]  /*a8b0*/  BRA `(.L_x_133) ;  /* 0xffffffe400047947 */ /* 0x000fea000383ffff */
        .weak           $__internal_0_$__cuda_sm10x_tcgen05_guardrail_trap_col_being_dealloced_not_returned_by_alloc
        .type           $__internal_0_$__cuda_sm10x_tcgen05_guardrail_trap_col_being_dealloced_not_returned_by_alloc,@function
        .size           $__internal_0_$__cuda_sm10x_tcgen05_guardrail_trap_col_being_dealloced_not_returned_by_alloc,($__internal_1_$__cuda_sm10x_tcgen05_guardrail_trap_phase_invalid_during_alloc - $__internal_0_$__cuda_sm10x_tcgen05_guardrail_trap_col_being_dealloced_not_returned_by_alloc)
$__internal_0_$__cuda_sm10x_tcgen05_guardrail_trap_col_being_dealloced_not_returned_by_alloc:
[----:B------:R-:W-:Y:S05]  /*a8c0*/  BPT.TRAP 0x1 ;  /* 0x000000040000795c */ /* 0x000fea0000300000 */
[----:B------:R-:W-:-:S04]  /*a8d0*/  HFMA2 R3, -RZ, RZ, 0, 0 ;  /* 0x00000000ff037431 */ /* 0x000fc800000001ff */
[----:B------:R-:W-:Y:S05]  /*a8e0*/  RET.REL.NODEC R2 `(_ZN7cutlass13device_kernelINS_4gemm6kernel13GemmUniversalIN4cute5tupleIJiiiiEEENS1_10collective13CollectiveMmaINS1_35MainloopSm100TmaUmmaWarpSpecializedILi10ELi2ELi4ENS5_IJNS4_1CILi1EEENSA_ILi2EEESB_EEEEENS5_IJNSA_ILi64EEENSA_ILi256EEESF_EEEaNS5_IJlSB_lEEEaSI_NS4_8TiledMMAINS4_8MMA_AtomIJNS4_15SM100_MMA_S8_SSIaaiLi64ELi256ELNS4_4UMMA5MajorE0ELSN_0ELNSM_8SaturateE0EEEEEENS4_6LayoutINS5_IJSB_SB_SB_EEENS5_IJNSA_ILi0EEEST_ST_EEEEENS5_IJNS4_10UnderscoreESW_SW_EEEEENS4_23SM90_TMA_LOAD_MULTICASTENS4_14ComposedLayoutINS4_7SwizzleILi2ELi4ELi3EEENS4_18smem_ptr_flag_bitsILi8EEENSR_INS5_IJNSA_ILi8EEESF_EEENS5_IJSF_SB_EEEEEEEvNS4_8identityENS4_13SM90_TMA_LOADES19_vS1A_EENS_8epilogue10collective18CollectiveEpilogueINS1D_23Sm100TmaWarpSpecializedILi4ELi2ELi32ELb0ELb0EEEJSH_NS5_IJNSR_ISF_SB_EES1I_EEEaSI_aSI_NS1D_6fusion15FusionCallbacksIS1H_NS1K_17LinearCombinationIaiaiLNS_15FloatRoundStyleE2EEESH_S1J_JEEENS4_5SM1004TMEM4LOAD26SM100_TMEM_LOAD_16dp32b32xES1B_S19_NS4_39AutoVectorizingCopyWithAssumedAlignmentILi128EEENS4_14SM90_TMA_STOREES19_S1V_S1V_EEEvvEEEEvNT_6ParamsE) ;  /* 0xffffff5402c47950 */ /* 0x000fea0003c3ffff */
        .weak           $__internal_1_$__cuda_sm10x_tcgen05_guardrail_trap_phase_invalid_during_alloc
        .type           $__internal_1_$__cuda_sm10x_tcgen05_guardrail_trap_phase_invalid_during_alloc,@function
        .size           $__internal_1_$__cuda_sm10x_tcgen05_guardrail_trap_phase_invalid_during_alloc,($__internal_2_$__cuda_sm10x_tcgen05_guardrail_trap_unallocated_columns_being_dealloced - $__internal_1_$__cuda_sm10x_tcgen05_guardrail_trap_phase_invalid_during_alloc)
$__internal_1_$__cuda_sm10x_tcgen05_guardrail_trap_phase_invalid_during_alloc:
[----:B------:R-:W-:Y:S05]  /*a8f0*/  BPT.TRAP 0x1 ;  /* 0x000000040000795c */ /* 0x000fea0000300000 */
[----:B------:R-:W-:-:S04]  /*a900*/  MOV R5, 0x0 ;  /* 0x0000000000057802 */ /* 0x000fc80000000f00 */
[----:B------:R-:W-:Y:S05]  /*a910*/  RET.REL.NODEC R4 `(_ZN7cutlass13device_kernelINS_4gemm6kernel13GemmUniversalIN4cute5tupleIJiiiiEEENS1_10collective13CollectiveMmaINS1_35MainloopSm100TmaUmmaWarpSpecializedILi10ELi2ELi4ENS5_IJNS4_1CILi1EEENSA_ILi2EEESB_EEEEENS5_IJNSA_ILi64EEENSA_ILi256EEESF_EEEaNS5_IJlSB_lEEEaSI_NS4_8TiledMMAINS4_8MMA_AtomIJNS4_15SM100_MMA_S8_SSIaaiLi64ELi256ELNS4_4UMMA5MajorE0ELSN_0ELNSM_8SaturateE0EEEEEENS4_6LayoutINS5_IJSB_SB_SB_EEENS5_IJNSA_ILi0EEEST_ST_EEEEENS5_IJNS4_10UnderscoreESW_SW_EEEEENS4_23SM90_TMA_LOAD_MULTICASTENS4_14ComposedLayoutINS4_7SwizzleILi2ELi4ELi3EEENS4_18smem_ptr_flag_bitsILi8EEENSR_INS5_IJNSA_ILi8EEESF_EEENS5_IJSF_SB_EEEEEEEvNS4_8identityENS4_13SM90_TMA_LOADES19_vS1A_EENS_8epilogue10collective18CollectiveEpilogueINS1D_23Sm100TmaWarpSpecializedILi4ELi2ELi32ELb0ELb0EEEJSH_NS5_IJNSR_ISF_SB_EES1I_EEEaSI_aSI_NS1D_6fusion15FusionCallbacksIS1H_NS1K_17LinearCombinationIaiaiLNS_15FloatRoundStyleE2EEESH_S1J_JEEENS4_5SM1004TMEM4LOAD26SM100_TMEM_LOAD_16dp32b32xES1B_S19_NS4_39AutoVectorizingCopyWithAssumedAlignmentILi128EEENS4_14SM90_TMA_STOREES19_S1V_S1V_EEEvvEEEEvNT_6ParamsE) ;  /* 0xffffff5404b87950 */ /* 0x000fea0003c3ffff */
        .weak           $__internal_2_$__cuda_sm10x_tcgen05_guardrail_trap_unallocated_columns_being_dealloced
        .type           $__internal_2_$__cuda_sm10x_tcgen05_guardrail_trap_unallocated_columns_being_dealloced,@function
        .size           $__internal_2_$__cuda_sm10x_tcgen05_guardrail_trap_unallocated_columns_being_dealloced,(.L_x_196 - $__internal_2_$__cuda_sm10x_tcgen05_guardrail_trap_unallocated_columns_being_dealloced)
$__internal_2_$__cuda_sm10x_tcgen05_guardrail_trap_unallocated_columns_being_dealloced:
[----:B------:R-:W-:Y:S05]  /*a920*/  BPT.TRAP 0x1 ;  /* 0x000000040000795c */ /* 0x000fea0000300000 */
[----:B------:R-:W-:-:S04]  /*a930*/  HFMA2 R3, -RZ, RZ, 0, 0 ;  /* 0x00000000ff037431 */ /* 0x000fc800000001ff */
[----:B------:R-:W-:Y:S05]  /*a940*/  RET.REL.NODEC R2 `(_ZN7cutlass13device_kernelINS_4gemm6kernel13GemmUniversalIN4cute5tupleIJiiiiEEENS1_10collective13CollectiveMmaINS1_35MainloopSm100TmaUmmaWarpSpecializedILi10ELi2ELi4ENS5_IJNS4_1CILi1EEENSA_ILi2EEESB_EEEEENS5_IJNSA_ILi64EEENSA_ILi256EEESF_EEEaNS5_IJlSB_lEEEaSI_NS4_8TiledMMAINS4_8MMA_AtomIJNS4_15SM100_MMA_S8_SSIaaiLi64ELi256ELNS4_4UMMA5MajorE0ELSN_0ELNSM_8SaturateE0EEEEEENS4_6LayoutINS5_IJSB_SB_SB_EEENS5_IJNSA_ILi0EEEST_ST_EEEEENS5_IJNS4_10UnderscoreESW_SW_EEEEENS4_23SM90_TMA_LOAD_MULTICASTENS4_14ComposedLayoutINS4_7SwizzleILi2ELi4ELi3EEENS4_18smem_ptr_flag_bitsILi8EEENSR_INS5_IJNSA_ILi8EEESF_EEENS5_IJSF_SB_EEEEEEEvNS4_8identityENS4_13SM90_TMA_LOADES19_vS1A_EENS_8epilogue10collective18CollectiveEpilogueINS1D_23Sm100TmaWarpSpecializedILi4ELi2ELi32ELb0ELb0EEEJSH_NS5_IJNSR_ISF_SB_EES1I_EEEaSI_aSI_NS1D_6fusion15FusionCallbacksIS1H_NS1K_17LinearCombinationIaiaiLNS_15FloatRoundStyleE2EEESH_S1J_JEEENS4_5SM1004TMEM4LOAD26SM100_TMEM_LOAD_16dp32b32xES1B_S19_NS4_39AutoVectorizingCopyWithAssumedAlignmentILi128EEENS4_14SM90_TMA_STOREES19_S1V_S1V_EEEvvEEEEvNT_6ParamsE) ;  /* 0xffffff5402ac7950 */ /* 0x000fea0003c3ffff */
.L_x_195:
[----:B------:R-:W-:-:S00]  /*a950*/  BRA `(.L_x_195) ;  /* 0xfffffffc00fc7947 */ /* 0x000fc0000383ffff */
[----:B------:R-:W-:-:S00]  /*a960*/  NOP ;  /* 0x0000000000007918 */ /* 0x000fc00000000000 */
        /* <DEDUP_REMOVED lines=9> */
.L_x_196:


//--------------------- .nv.global.init           --------------------------
	.section	.nv.global.init,"aw",@progbits
.nv.global.init:
	.type		$str$27,@object
	.size		$str$27,($str$28 - $str$27)
$str$27:
        /*0000*/ 	.byte	0x28, 0x61, 0x64, 0x64, 0x72, 0x65, 0x73, 0x73, 0x20, 0x26, 0x20, 0x6d, 0x61, 0x73, 0x6b, 0x29
        /*0010*/ 	.byte	0x20, 0x3d, 0x3d, 0x20, 0x30, 0x00
	.type		$str$28,@object
	.size		$str$28,($str$26 - $str$28)
$str$28:
        /*0016*/ 	.byte	0x2f, 0x74, 0x6d, 0x70, 0x2f, 0x63, 0x75, 0x74, 0x6c, 0x61, 0x73, 0x73, 0x5f, 0x73, 0x77, 0x65
        /*0026*/ 	.byte	0x65, 0x70, 0x5f, 0x73, 0x72, 0x63, 0x2f, 0x69, 0x6e, 0x63, 0x6c, 0x75, 0x64, 0x65, 0x2f, 0x63
        /*0036*/ 	.byte	0x75, 0x74, 0x65, 0x2f, 0x70, 0x6f, 0x69, 0x6e, 0x74, 0x65, 0x72, 0x5f, 0x66, 0x6c, 0x61, 0x67
        /*0046*/ 	.byte	0x67, 0x65, 0x64, 0x2e, 0x68, 0x70, 0x70, 0x00
	.type		$str$26,@object
	.size		$str$26,($str$25 - $str$26)
$str$26:
        /*004e*/ 	.byte	0x2f, 0x74, 0x6d, 0x70, 0x2f, 0x63, 0x75, 0x74, 0x6c, 0x61, 0x73, 0x73, 0x5f, 0x73, 0x77, 0x65
        /*005e*/ 	.byte	0x65, 0x70, 0x5f, 0x73, 0x72, 0x63, 0x2f, 0x69, 0x6e, 0x63, 0x6c, 0x75, 0x64, 0x65, 0x2f, 0x63
        /*006e*/ 	.byte	0x75, 0x74, 0x65, 0x2f, 0x61, 0x74, 0x6f, 0x6d, 0x2f, 0x63, 0x6f, 0x70, 0x79, 0x5f, 0x74, 0x72
        /*007e*/ 	.byte	0x61, 0x69, 0x74, 0x73, 0x5f, 0x73, 0x6d, 0x31, 0x30, 0x30, 0x2e, 0x68, 0x70, 0x70, 0x00
	.type		$str$25,@object
	.size		$str$25,(__unnamed_1 - $str$25)
$str$25:
        /*008d*/ 	.byte	0x28, 0x28, 0x75, 0x69, 0x6e, 0x74, 0x33, 0x32, 0x5f, 0x74, 0x28, 0x74, 0x68, 0x72, 0x65, 0x61
        /*009d*/ 	.byte	0x64, 0x49, 0x64, 0x78, 0x2e, 0x78, 0x29, 0x20, 0x2f, 0x20, 0x33, 0x32, 0x29, 0x20, 0x25, 0x20
        /*00ad*/ 	.byte	0x34, 0x29, 0x20, 0x3d, 0x3d, 0x20, 0x28, 0x28, 0x28, 0x74, 0x6d, 0x65, 0x6d, 0x5f, 0x61, 0x64
        /*00bd*/ 	.byte	0x64, 0x72, 0x20, 0x3e, 0x3e, 0x20, 0x31, 0x36, 0x29, 0x20, 0x2f, 0x20, 0x33, 0x32, 0x29, 0x20
        /*00cd*/ 	.byte	0x25, 0x20, 0x34, 0x29, 0x00
	.type		__unnamed_1,@object
	.size		__unnamed_1,(__unnamed_2 - __unnamed_1)
__unnamed_1:
        /*00d2*/ 	.byte	0x61, 0x75, 0x74, 0x6f, 0x20, 0x63, 0x75, 0x74, 0x65, 0x3a, 0x3a, 0x61, 0x73, 0x5f, 0x70, 0x6f
        /* <DEDUP_REMOVED lines=24> */
        /*0262*/ 	.byte	0x00
	.type		__unnamed_2,@object
	.size		__unnamed_2,(__unnamed_3 - __unnamed_2)
__unnamed_2:
        /* <DEDUP_REMOVED lines=26> */
	.type		__unnamed_3,@object
	.size		__unnamed_3,(.L_3 - __unnamed_3)
__unnamed_3:
        /* <DEDUP_REMOVED lines=41> */
.L_3:


//--------------------- .nv.shared._ZN7cutlass13device_kernelINS_4gemm6kernel13GemmUniversalIN4cute5tupleIJiiiiEEENS1_10collective13CollectiveMmaINS1_35MainloopSm100TmaUmmaWarpSpecializedILi10ELi2ELi4ENS5_IJNS4_1CILi1EEENSA_ILi2EEESB_EEEEENS5_IJNSA_ILi64EEENSA_ILi256EEESF_EEEaNS5_IJlSB_lEEEaSI_NS4_8TiledMMAINS4_8MMA_AtomIJNS4_15SM100_MMA_S8_SSIaaiLi64ELi256ELNS4_4UMMA5MajorE0ELSN_0ELNSM_8SaturateE0EEEEEENS4_6LayoutINS5_IJSB_SB_SB_EEENS5_IJNSA_ILi0EEEST_ST_EEEEENS5_IJNS4_10UnderscoreESW_SW_EEEEENS4_23SM90_TMA_LOAD_MULTICASTENS4_14ComposedLayoutINS4_7SwizzleILi2ELi4ELi3EEENS4_18smem_ptr_flag_bitsILi8EEENSR_INS5_IJNSA_ILi8EEESF_EEENS5_IJSF_SB_EEEEEEEvNS4_8identityENS4_13SM90_TMA_LOADES19_vS1A_EENS_8epilogue10collective18CollectiveEpilogueINS1D_23Sm100TmaWarpSpecializedILi4ELi2ELi32ELb0ELb0EEEJSH_NS5_IJNSR_ISF_SB_EES1I_EEEaSI_aSI_NS1D_6fusion15FusionCallbacksIS1H_NS1K_17LinearCombinationIaiaiLNS_15FloatRoundStyleE2EEESH_S1J_JEEENS4_5SM1004TMEM4LOAD26SM100_TMEM_LOAD_16dp32b32xES1B_S19_NS4_39AutoVectorizingCopyWithAssumedAlignmentILi128EEENS4_14SM90_TMA_STOREES19_S1V_S1V_EEEvvEEEEvNT_6ParamsE --------------------------
	.section	.nv.shared._ZN7cutlass13device_kernelINS_4gemm6kernel13GemmUniversalIN4cute5tupleIJiiiiEEENS1_10collective13CollectiveMmaINS1_35MainloopSm100TmaUmmaWarpSpecializedILi10ELi2ELi4ENS5_IJNS4_1CILi1EEENSA_ILi2EEESB_EEEEENS5_IJNSA_ILi64EEENSA_ILi256EEESF_EEEaNS5_IJlSB_lEEEaSI_NS4_8TiledMMAINS4_8MMA_AtomIJNS4_15SM100_MMA_S8_SSIaaiLi64ELi256ELNS4_4UMMA5MajorE0ELSN_0ELNSM_8SaturateE0EEEEEENS4_6LayoutINS5_IJSB_SB_SB_EEENS5_IJNSA_ILi0EEEST_ST_EEEEENS5_IJNS4_10UnderscoreESW_SW_EEEEENS4_23SM90_TMA_LOAD_MULTICASTENS4_14ComposedLayoutINS4_7SwizzleILi2ELi4ELi3EEENS4_18smem_ptr_flag_bitsILi8EEENSR_INS5_IJNSA_ILi8EEESF_EEENS5_IJSF_SB_EEEEEEEvNS4_8identityENS4_13SM90_TMA_LOADES19_vS1A_EENS_8epilogue10collective18CollectiveEpilogueINS1D_23Sm100TmaWarpSpecializedILi4ELi2ELi32ELb0ELb0EEEJSH_NS5_IJNSR_ISF_SB_EES1I_EEEaSI_aSI_NS1D_6fusion15FusionCallbacksIS1H_NS1K_17LinearCombinationIaiaiLNS_15FloatRoundStyleE2EEESH_S1J_JEEENS4_5SM1004TMEM4LOAD26SM100_TMEM_LOAD_16dp32b32xES1B_S19_NS4_39AutoVectorizingCopyWithAssumedAlignmentILi128EEENS4_14SM90_TMA_STOREES19_S1V_S1V_EEEvvEEEEvNT_6ParamsE,"aw",@nobits
	.sectionflags	@""
	.align	16
	.zero		1024


//--------------------- .nv.shared.reserved.0     --------------------------
	.section	.nv.shared.reserved.0,"aw",@nobits
	.weak		__nv_reservedSMEM_offset_0_alias
	.size		__nv_reservedSMEM_offset_0_alias, 0, 64
	.other		__nv_reservedSMEM_offset_0_alias,@"STO_CUDA_RESERVED_SHARED STV_DEFAULT"
__nv_reservedSMEM_offset_0_alias:
	.zero		0
.nv.shared.reserved.0:
	.zero		64
	.weak		__nv_reservedSMEM_tcgen05_partition
	.type		__nv_reservedSMEM_tcgen05_partition,@object
	.size		__nv_reservedSMEM_tcgen05_partition,(.L_0 - __nv_reservedSMEM_tcgen05_partition)
__nv_reservedSMEM_tcgen05_partition:
	.zero		32
.L_0:


//--------------------- .nv.global                --------------------------
	.section	.nv.global,"aw",@nobits
.nv.global:
	.type		_ZN40_INTERNAL_41180ec8_4_k_cu_bb3da66f_266414cute1_E,@object
	.size		_ZN40_INTERNAL_41180ec8_4_k_cu_bb3da66f_266414cute1_E,(_ZN40_INTERNAL_41180ec8_4_k_cu_bb3da66f_266414cuda3std3__45__cpo6cbeginE - _ZN40_INTERNAL_41180ec8_4_k_cu_bb3da66f_266414cute1_E)
_ZN40_INTERNAL_41180ec8_4_k_cu_bb3da66f_266414cute1_E:
	.zero		1
	.type		_ZN40_INTERNAL_41180ec8_4_k_cu_bb3da66f_266414cuda3std3__45__cpo6cbeginE,@object
	.size		_ZN40_INTERNAL_41180ec8_4_k_cu_bb3da66f_266414cuda3std3__45__cpo6cbeginE,(_ZN40_INTERNAL_41180ec8_4_k_cu_bb3da66f_266414cuda3std3__48in_placeE - _ZN40_INTERNAL_41180ec8_4_k_cu_bb3da66f_266414cuda3std3__45__cpo6cbeginE)
_ZN40_INTERNAL_41180ec8_4_k_cu_bb3da66f_266414cuda3std3__45__cpo6cbeginE:
	.zero		1
	.type		_ZN40_INTERNAL_41180ec8_4_k_cu_bb3da66f_266414cuda3std3__48in_placeE,@object
	.size		_ZN40_INTERNAL_41180ec8_4_k_cu_bb3da66f_266414cuda3std3__48in_placeE,(_ZN40_INTERNAL_41180ec8_4_k_cu_bb3da66f_266414cuda3std6ranges3__45__cpo9iter_moveE - _ZN40_INTERNAL_41180ec8_4_k_cu_bb3da66f_266414cuda3std3__48in_placeE)
_ZN40_INTERNAL_41180ec8_4_k_cu_bb3da66f_266414cuda3std3__48in_placeE:
	.zero		1
	.type		_ZN40_INTERNAL_41180ec8_4_k_cu_bb3da66f_266414cuda3std6ranges3__45__cpo9iter_moveE,@object
	.size		_ZN40_INTERNAL_41180ec8_4_k_cu_bb3da66f_266414cuda3std6ranges3__45__cpo9iter_moveE,(_ZN40_INTERNAL_41180ec8_4_k_cu_bb3da66f_266414cuda3std3__45__cpo5beginE - _ZN40_INTERNAL_41180ec8_4_k_cu_bb3da66f_266414cuda3std6ranges3__45__cpo9iter_moveE)
_ZN40_INTERNAL_41180ec8_4_k_cu_bb3da66f_266414cuda3std6ranges3__45__cpo9iter_moveE:
	.zero		1
	.type		_ZN40_INTERNAL_41180ec8_4_k_cu_bb3da66f_266414cuda3std3__45__cpo5beginE,@object
	.size		_ZN40_INTERNAL_41180ec8_4_k_cu_bb3da66f_266414cuda3std3__45__cpo5beginE,(_ZN40_INTERNAL_41180ec8_4_k_cu_bb3da66f_266414cuda3std3__442_GLOBAL__N__41180ec8_4_k_cu_bb3da66f_266416ignoreE - _ZN40_INTERNAL_41180ec8_4_k_cu_bb3da66f_266414cuda3std3__45__cpo5beginE)
_ZN40_INTERNAL_41180ec8_4_k_cu_bb3da66f_266414cuda3std3__45__cpo5beginE:
	.zero		1
	.type		_ZN40_INTERNAL_41180ec8_4_k_cu_bb3da66f_266414cuda3std3__442_GLOBAL__N__41180ec8_4_k_cu_bb3da66f_266416ignoreE,@object
	.size		_ZN40_INTERNAL_41180ec8_4_k_cu_bb3da66f_266414cuda3std3__442_GLOBAL__N__41180ec8_4_k_cu_bb3da66f_266416ignoreE,(_ZN40_INTERNAL_41180ec8_4_k_cu_bb3da66f_266414cute7productE - _ZN40_INTERNAL_41180ec8_4_k_cu_bb3da66f_266414cuda3std3__442_GLOBAL__N__41180ec8_4_k_cu_bb3da66f_266416ignoreE)
_ZN40_INTERNAL_41180ec8_4_k_cu_bb3da66f_266414cuda3std3__442_GLOBAL__N__41180ec8_4_k_cu_bb3da66f_266416ignoreE:
	.zero		1
	.type		_ZN40_INTERNAL_41180ec8_4_k_cu_bb3da66f_266414cute7productE,@object
	.size		_ZN40_INTERNAL_41180ec8_4_k_cu_bb3da66f_266414cute7productE,(_ZN40_INTERNAL_41180ec8_4_k_cu_bb3da66f_266414cuda3std3__45__cpo3endE - _ZN40_INTERNAL_41180ec8_4_k_cu_bb3da66f_266414cute7productE)
_ZN40_INTERNAL_41180ec8_4_k_cu_bb3da66f_266414cute7productE:
	.zero		1
	.type		_ZN40_INTERNAL_41180ec8_4_k_cu_bb3da66f_266414cuda3std3__45__cpo3endE,@object
	.size		_ZN40_INTERNAL_41180ec8_4_k_cu_bb3da66f_266414cuda3std3__45__cpo3endE,(_ZN40_INTERNAL_41180ec8_4_k_cu_bb3da66f_266414cuda3std3__419piecewise_constructE - _ZN40_INTERNAL_41180ec8_4_k_cu_bb3da66f_266414cuda3std3__45__cpo3endE)
_ZN40_INTERNAL_41180ec8_4_k_cu_bb3da66f_266414cuda3std3__45__cpo3endE:
	.zero		1
	.type		_ZN40_INTERNAL_41180ec8_4_k_cu_bb3da66f_266414cuda3std3__419piecewise_constructE,@object
	.size		_ZN40_INTERNAL_41180ec8_4_k_cu_bb3da66f_266414cuda3std3__419piecewise_constructE,(_ZN40_INTERNAL_41180ec8_4_k_cu_bb3da66f_266414cuda3std3__45__cpo4cendE - _ZN40_INTERNAL_41180ec8_4_k_cu_bb3da66f_266414cuda3std3__419piecewise_constructE)
_ZN40_INTERNAL_41180ec8_4_k_cu_bb3da66f_266414cuda3std3__419piecewise_constructE:
	.zero		1
	.type		_ZN40_INTERNAL_41180ec8_4_k_cu_bb3da66f_266414cuda3std3__45__cpo4cendE,@object
	.size		_ZN40_INTERNAL_41180ec8_4_k_cu_bb3da66f_266414cuda3std3__45__cpo4cendE,(_ZN40_INTERNAL_41180ec8_4_k_cu_bb3da66f_266414cuda3std6ranges3__45__cpo4swapE - _ZN40_INTERNAL_41180ec8_4_k_cu_bb3da66f_266414cuda3std3__45__cpo4cendE)
_ZN40_INTERNAL_41180ec8_4_k_cu_bb3da66f_266414cuda3std3__45__cpo4cendE:
	.zero		1
	.type		_ZN40_INTERNAL_41180ec8_4_k_cu_bb3da66f_266414cuda3std6ranges3__45__cpo4swapE,@object
	.size		_ZN40_INTERNAL_41180ec8_4_k_cu_bb3da66f_266414cuda3std6ranges3__45__cpo4swapE,(.L_11 - _ZN40_INTERNAL_41180ec8_4_k_cu_bb3da66f_266414cuda3std6ranges3__45__cpo4swapE)
_ZN40_INTERNAL_41180ec8_4_k_cu_bb3da66f_266414cuda3std6ranges3__45__cpo4swapE:
	.zero		1
.L_11:


//--------------------- .nv.constant0._ZN7cutlass13device_kernelINS_4gemm6kernel13GemmUniversalIN4cute5tupleIJiiiiEEENS1_10collective13CollectiveMmaINS1_35MainloopSm100TmaUmmaWarpSpecializedILi10ELi2ELi4ENS5_IJNS4_1CILi1EEENSA_ILi2EEESB_EEEEENS5_IJNSA_ILi64EEENSA_ILi256EEESF_EEEaNS5_IJlSB_lEEEaSI_NS4_8TiledMMAINS4_8MMA_AtomIJNS4_15SM100_MMA_S8_SSIaaiLi64ELi256ELNS4_4UMMA5MajorE0ELSN_0ELNSM_8SaturateE0EEEEEENS4_6LayoutINS5_IJSB_SB_SB_EEENS5_IJNSA_ILi0EEEST_ST_EEEEENS5_IJNS4_10UnderscoreESW_SW_EEEEENS4_23SM90_TMA_LOAD_MULTICASTENS4_14ComposedLayoutINS4_7SwizzleILi2ELi4ELi3EEENS4_18smem_ptr_flag_bitsILi8EEENSR_INS5_IJNSA_ILi8EEESF_EEENS5_IJSF_SB_EEEEEEEvNS4_8identityENS4_13SM90_TMA_LOADES19_vS1A_EENS_8epilogue10collective18CollectiveEpilogueINS1D_23Sm100TmaWarpSpecializedILi4ELi2ELi32ELb0ELb0EEEJSH_NS5_IJNSR_ISF_SB_EES1I_EEEaSI_aSI_NS1D_6fusion15FusionCallbacksIS1H_NS1K_17LinearCombinationIaiaiLNS_15FloatRoundStyleE2EEESH_S1J_JEEENS4_5SM1004TMEM4LOAD26SM100_TMEM_LOAD_16dp32b32xES1B_S19_NS4_39AutoVectorizingCopyWithAssumedAlignmentILi128EEENS4_14SM90_TMA_STOREES19_S1V_S1V_EEEvvEEEEvNT_6ParamsE --------------------------
	.section	.nv.constant0._ZN7cutlass13device_kernelINS_4gemm6kernel13GemmUniversalIN4cute5tupleIJiiiiEEENS1_10collective13CollectiveMmaINS1_35MainloopSm100TmaUmmaWarpSpecializedILi10ELi2ELi4ENS5_IJNS4_1CILi1EEENSA_ILi2EEESB_EEEEENS5_IJNSA_ILi64EEENSA_ILi256EEESF_EEEaNS5_IJlSB_lEEEaSI_NS4_8TiledMMAINS4_8MMA_AtomIJNS4_15SM100_MMA_S8_SSIaaiLi64ELi256ELNS4_4UMMA5MajorE0ELSN_0ELNSM_8SaturateE0EEEEEENS4_6LayoutINS5_IJSB_SB_SB_EEENS5_IJNSA_ILi0EEEST_ST_EEEEENS5_IJNS4_10UnderscoreESW_SW_EEEEENS4_23SM90_TMA_LOAD_MULTICASTENS4_14ComposedLayoutINS4_7SwizzleILi2ELi4ELi3EEENS4_18smem_ptr_flag_bitsILi8EEENSR_INS5_IJNSA_ILi8EEESF_EEENS5_IJSF_SB_EEEEEEEvNS4_8identityENS4_13SM90_TMA_LOADES19_vS1A_EENS_8epilogue10collective18CollectiveEpilogueINS1D_23Sm100TmaWarpSpecializedILi4ELi2ELi32ELb0ELb0EEEJSH_NS5_IJNSR_ISF_SB_EES1I_EEEaSI_aSI_NS1D_6fusion15FusionCallbacksIS1H_NS1K_17LinearCombinationIaiaiLNS_15FloatRoundStyleE2EEESH_S1J_JEEENS4_5SM1004TMEM4LOAD26SM100_TMEM_LOAD_16dp32b32xES1B_S19_NS4_39AutoVectorizingCopyWithAssumedAlignmentILi128EEENS4_14SM90_TMA_STOREES19_S1V_S1V_EEEvvEEEEvNT_6ParamsE,"a",@progbits
	.sectionflags	@""
	.align	4
.nv.constant0._ZN7cutlass13device_kernelINS_4gemm6kernel13GemmUniversalIN4cute5tupleIJiiiiEEENS1_10collective13CollectiveMmaINS1_35MainloopSm100TmaUmmaWarpSpecializedILi10ELi2ELi4ENS5_IJNS4_1CILi1EEENSA_ILi2EEESB_EEEEENS5_IJNSA_ILi64EEENSA_ILi256EEESF_EEEaNS5_IJlSB_lEEEaSI_NS4_8TiledMMAINS4_8MMA_AtomIJNS4_15SM100_MMA_S8_SSIaaiLi64ELi256ELNS4_4UMMA5MajorE0ELSN_0ELNSM_8SaturateE0EEEEEENS4_6LayoutINS5_IJSB_SB_SB_EEENS5_IJNSA_ILi0EEEST_ST_EEEEENS5_IJNS4_10UnderscoreESW_SW_EEEEENS4_23SM90_TMA_LOAD_MULTICASTENS4_14ComposedLayoutINS4_7SwizzleILi2ELi4ELi3EEENS4_18smem_ptr_flag_bitsILi8EEENSR_INS5_IJNSA_ILi8EEESF_EEENS5_IJSF_SB_EEEEEEEvNS4_8identityENS4_13SM90_TMA_LOADES19_vS1A_EENS_8epilogue10collective18CollectiveEpilogueINS1D_23Sm100TmaWarpSpecializedILi4ELi2ELi32ELb0ELb0EEEJSH_NS5_IJNSR_ISF_SB_EES1I_EEEaSI_aSI_NS1D_6fusion15FusionCallbacksIS1H_NS1K_17LinearCombinationIaiaiLNS_15FloatRoundStyleE2EEESH_S1J_JEEENS4_5SM1004TMEM4LOAD26SM100_TMEM_LOAD_16dp32b32xES1B_S19_NS4_39AutoVectorizingCopyWithAssumedAlignmentILi128EEENS4_14SM90_TMA_STOREES19_S1V_S1V_EEEvvEEEEvNT_6ParamsE:
	.zero		2944


//--------------------- SYMBOLS --------------------------

	.type		.nv.reservedSmem.offset0,@object
	.size		.nv.reservedSmem.offset0,0x4
	.type		.nv.reservedSmem.cap,@object
	.size		.nv.reservedSmem.cap,0x4
	.type		__assertfail,@function
